	.target	sm_90a

	.elftype	@"ET_EXEC"


//--------------------- .note.nv.tkinfo           --------------------------
	.section	.note.nv.tkinfo,"",@"SHT_NOTE"
	.sectionflags	@"SHF_NOTE_NV_TKINFO"
	.tkinfo
        /*0018*/ 	.word	0x00000002
        /*0030*/ 	.string	""
        /*0030*/ 	.string	"ptxas"
        /*0030*/ 	.string	"Cuda compilation tools, release 13.0, V13.0.88"
        /*0030*/ 	.string	"Build cuda_13.0.r13.0/compiler.36424714_0"
        /*0030*/ 	.string	"-arch sm_90a -m 64 "



//--------------------- .note.nv.cuinfo           --------------------------
	.section	.note.nv.cuinfo,"",@"SHT_NOTE"
	.sectionflags	@"SHF_NOTE_NV_CUINFO"
        /*0018*/ 	.short	0x0002
        /*001a*/ 	.short	0x005a
        /*001c*/ 	.short	0x0082
	.zero		2


//--------------------- .nv.info                  --------------------------
	.section	.nv.info,"",@"SHT_CUDA_INFO"
	.align	4


	//----- nvinfo : EIATTR_REGCOUNT
	.align		4
        /*0000*/ 	.byte	0x04, 0x2f
        /*0002*/ 	.short	(.L_12 - .L_11)
	.align		4
.L_11:
        /*0004*/ 	.word	index@(_ZN7cutlass13device_kernelINS_4gemm6kernel13GemmUniversalIN4cute5tupleIJiiiiEEENS1_10collective13CollectiveMmaINS1_37MainloopSm90TmaGmmaWarpSpecializedFP8ILi6ENS5_IJNS4_1CILi1EEESB_SB_EEENS1_32KernelTmaWarpSpecializedPingpongEEENS5_IJNSA_ILi64EEENSA_ILi128EEESG_EEENS_12float_e4m3_tENS5_IJlSB_lEEESI_SJ_NS4_8TiledMMAINS4_8MMA_AtomIJNS4_4SM904GMMA31MMA_64x128x32_F32E4M3E4M3_SS_TNILNSN_7ScaleInE1ELSP_1EEEEEENS4_6LayoutISC_NS5_IJNSA_ILi0EEEST_ST_EEEEENS5_IJNS4_10UnderscoreESW_SW_EEEEENS4_13SM90_TMA_LOADENS4_14ComposedLayoutINS4_7SwizzleILi3ELi4ELi3EEENS4_18smem_ptr_flag_bitsILi8EEENSS_INS5_IJNSA_ILi8EEESG_EEENS5_IJSG_SB_EEEEEEEvNS4_8identityESZ_S19_vS1A_EENS_8epilogue10collective6detail29Sm90TmaWarpSpecializedAdapterINS1D_15DefaultEpilogueISI_SJ_SJ_NS1C_6thread17LinearCombinationISI_Li1EffLNS1H_9ScaleType4KindE0ELNS_15FloatRoundStyleE2ESI_EENS1_15EpilogueDefaultEEEEEvvEEEEvNT_6ParamsE)
        /*0008*/ 	.word	0x000000a8


	//----- nvinfo : EIATTR_FRAME_SIZE
	.align		4
.L_12:
        /*000c*/ 	.byte	0x04, 0x11
        /*000e*/ 	.short	(.L_14 - .L_13)
	.align		4
.L_13:
        /*0010*/ 	.word	index@(_ZN7cutlass13device_kernelINS_4gemm6kernel13GemmUniversalIN4cute5tupleIJiiiiEEENS1_10collective13CollectiveMmaINS1_37MainloopSm90TmaGmmaWarpSpecializedFP8ILi6ENS5_IJNS4_1CILi1EEESB_SB_EEENS1_32KernelTmaWarpSpecializedPingpongEEENS5_IJNSA_ILi64EEENSA_ILi128EEESG_EEENS_12float_e4m3_tENS5_IJlSB_lEEESI_SJ_NS4_8TiledMMAINS4_8MMA_AtomIJNS4_4SM904GMMA31MMA_64x128x32_F32E4M3E4M3_SS_TNILNSN_7ScaleInE1ELSP_1EEEEEENS4_6LayoutISC_NS5_IJNSA_ILi0EEEST_ST_EEEEENS5_IJNS4_10UnderscoreESW_SW_EEEEENS4_13SM90_TMA_LOADENS4_14ComposedLayoutINS4_7SwizzleILi3ELi4ELi3EEENS4_18smem_ptr_flag_bitsILi8EEENSS_INS5_IJNSA_ILi8EEESG_EEENS5_IJSG_SB_EEEEEEEvNS4_8identityESZ_S19_vS1A_EENS_8epilogue10collective6detail29Sm90TmaWarpSpecializedAdapterINS1D_15DefaultEpilogueISI_SJ_SJ_NS1C_6thread17LinearCombinationISI_Li1EffLNS1H_9ScaleType4KindE0ELNS_15FloatRoundStyleE2ESI_EENS1_15EpilogueDefaultEEEEEvvEEEEvNT_6ParamsE)
        /*0014*/ 	.word	0x00000000


	//----- nvinfo : EIATTR_MIN_STACK_SIZE
	.align		4
.L_14:
        /*0018*/ 	.byte	0x04, 0x12
        /*001a*/ 	.short	(.L_16 - .L_15)
	.align		4
.L_15:
        /*001c*/ 	.word	index@(_ZN7cutlass13device_kernelINS_4gemm6kernel13GemmUniversalIN4cute5tupleIJiiiiEEENS1_10collective13CollectiveMmaINS1_37MainloopSm90TmaGmmaWarpSpecializedFP8ILi6ENS5_IJNS4_1CILi1EEESB_SB_EEENS1_32KernelTmaWarpSpecializedPingpongEEENS5_IJNSA_ILi64EEENSA_ILi128EEESG_EEENS_12float_e4m3_tENS5_IJlSB_lEEESI_SJ_NS4_8TiledMMAINS4_8MMA_AtomIJNS4_4SM904GMMA31MMA_64x128x32_F32E4M3E4M3_SS_TNILNSN_7ScaleInE1ELSP_1EEEEEENS4_6LayoutISC_NS5_IJNSA_ILi0EEEST_ST_EEEEENS5_IJNS4_10UnderscoreESW_SW_EEEEENS4_13SM90_TMA_LOADENS4_14ComposedLayoutINS4_7SwizzleILi3ELi4ELi3EEENS4_18smem_ptr_flag_bitsILi8EEENSS_INS5_IJNSA_ILi8EEESG_EEENS5_IJSG_SB_EEEEEEEvNS4_8identityESZ_S19_vS1A_EENS_8epilogue10collective6detail29Sm90TmaWarpSpecializedAdapterINS1D_15DefaultEpilogueISI_SJ_SJ_NS1C_6thread17LinearCombinationISI_Li1EffLNS1H_9ScaleType4KindE0ELNS_15FloatRoundStyleE2ESI_EENS1_15EpilogueDefaultEEEEEvvEEEEvNT_6ParamsE)
        /*0020*/ 	.word	0x00000000
.L_16:


//--------------------- .nv.compat                --------------------------
	.section	.nv.compat,"",@"SHT_CUDA_COMPAT_INFO"
	.align	4
        /*0000*/ 	.byte	0x02, 0x09, 0x01, 0x00, 0x02, 0x02, 0x04, 0x00, 0x02, 0x05, 0x05, 0x00, 0x03, 0x07, 0x01, 0x01
        /*0010*/ 	.byte	0x02, 0x03, 0x01, 0x00, 0x02, 0x06, 0x01, 0x00, 0x04, 0x0b, 0x08, 0x00, 0x00, 0x00, 0x00, 0x00
        /*0020*/ 	.byte	0x00, 0x00, 0x00, 0x00


//--------------------- .nv.info._ZN7cutlass13device_kernelINS_4gemm6kernel13GemmUniversalIN4cute5tupleIJiiiiEEENS1_10collective13CollectiveMmaINS1_37MainloopSm90TmaGmmaWarpSpecializedFP8ILi6ENS5_IJNS4_1CILi1EEESB_SB_EEENS1_32KernelTmaWarpSpecializedPingpongEEENS5_IJNSA_ILi64EEENSA_ILi128EEESG_EEENS_12float_e4m3_tENS5_IJlSB_lEEESI_SJ_NS4_8TiledMMAINS4_8MMA_AtomIJNS4_4SM904GMMA31MMA_64x128x32_F32E4M3E4M3_SS_TNILNSN_7ScaleInE1ELSP_1EEEEEENS4_6LayoutISC_NS5_IJNSA_ILi0EEEST_ST_EEEEENS5_IJNS4_10UnderscoreESW_SW_EEEEENS4_13SM90_TMA_LOADENS4_14ComposedLayoutINS4_7SwizzleILi3ELi4ELi3EEENS4_18smem_ptr_flag_bitsILi8EEENSS_INS5_IJNSA_ILi8EEESG_EEENS5_IJSG_SB_EEEEEEEvNS4_8identityESZ_S19_vS1A_EENS_8epilogue10collective6detail29Sm90TmaWarpSpecializedAdapterINS1D_15DefaultEpilogueISI_SJ_SJ_NS1C_6thread17LinearCombinationISI_Li1EffLNS1H_9ScaleType4KindE0ELNS_15FloatRoundStyleE2ESI_EENS1_15EpilogueDefaultEEEEEvvEEEEvNT_6ParamsE --------------------------
	.section	.nv.info._ZN7cutlass13device_kernelINS_4gemm6kernel13GemmUniversalIN4cute5tupleIJiiiiEEENS1_10collective13CollectiveMmaINS1_37MainloopSm90TmaGmmaWarpSpecializedFP8ILi6ENS5_IJNS4_1CILi1EEESB_SB_EEENS1_32KernelTmaWarpSpecializedPingpongEEENS5_IJNSA_ILi64EEENSA_ILi128EEESG_EEENS_12float_e4m3_tENS5_IJlSB_lEEESI_SJ_NS4_8TiledMMAINS4_8MMA_AtomIJNS4_4SM904GMMA31MMA_64x128x32_F32E4M3E4M3_SS_TNILNSN_7ScaleInE1ELSP_1EEEEEENS4_6LayoutISC_NS5_IJNSA_ILi0EEEST_ST_EEEEENS5_IJNS4_10UnderscoreESW_SW_EEEEENS4_13SM90_TMA_LOADENS4_14ComposedLayoutINS4_7SwizzleILi3ELi4ELi3EEENS4_18smem_ptr_flag_bitsILi8EEENSS_INS5_IJNSA_ILi8EEESG_EEENS5_IJSG_SB_EEEEEEEvNS4_8identityESZ_S19_vS1A_EENS_8epilogue10collective6detail29Sm90TmaWarpSpecializedAdapterINS1D_15DefaultEpilogueISI_SJ_SJ_NS1C_6thread17LinearCombinationISI_Li1EffLNS1H_9ScaleType4KindE0ELNS_15FloatRoundStyleE2ESI_EENS1_15EpilogueDefaultEEEEEvvEEEEvNT_6ParamsE,"",@"SHT_CUDA_INFO"
	.sectionflags	@""
	.align	4


	//----- nvinfo : EIATTR_CUDA_API_VERSION
	.align		4
        /*0000*/ 	.byte	0x04, 0x37
        /*0002*/ 	.short	(.L_18 - .L_17)
.L_17:
        /*0004*/ 	.word	0x00000082


	//----- nvinfo : EIATTR_KPARAM_INFO
	.align		4
.L_18:
        /*0008*/ 	.byte	0x04, 0x17
        /*000a*/ 	.short	(.L_20 - .L_19)
.L_19:
        /*000c*/ 	.word	0x00000000
        /*0010*/ 	.short	0x0000
        /*0012*/ 	.short	0x0070
        /*0014*/ 	.byte	0x00, 0xf0, 0x01, 0x10


	//----- nvinfo : EIATTR_SPARSE_MMA_MASK
	.align		4
.L_20:
        /*0018*/ 	.byte	0x03, 0x50
        /*001a*/ 	.short	0x0000


	//----- nvinfo : EIATTR_MAXREG_COUNT
	.align		4
        /*001c*/ 	.byte	0x03, 0x1b
        /*001e*/ 	.short	0x00a8


	//----- nvinfo : EIATTR_NUM_BARRIERS
	.align		4
        /*0020*/ 	.byte	0x02, 0x4c
        /*0022*/ 	.byte	0x01
	.zero		1


	//----- nvinfo : EIATTR_MERCURY_ISA_VERSION
	.align		4
        /*0024*/ 	.byte	0x03, 0x5f
        /*0026*/ 	.short	0x0101


	//----- nvinfo : EIATTR_INT_WARP_WIDE_INSTR_OFFSETS
	.align		4
        /*0028*/ 	.byte	0x04, 0x31
        /*002a*/ 	.short	(.L_22 - .L_21)


	//   ....[0]....
.L_21:
        /*002c*/ 	.word	0x00000460


	//   ....[1]....
        /*0030*/ 	.word	0x00000480


	//   ....[2]....
        /*0034*/ 	.word	0x00000500


	//   ....[3]....
        /*0038*/ 	.word	0x00000510


	//   ....[4]....
        /*003c*/ 	.word	0x00000520


	//   ....[5]....
        /*0040*/ 	.word	0x00000540


	//   ....[6]....
        /*0044*/ 	.word	0x000005c0


	//   ....[7]....
        /*0048*/ 	.word	0x000005e0


	//----- nvinfo : EIATTR_COOP_GROUP_MASK_REGIDS
	.align		4
.L_22:
        /*004c*/ 	.byte	0x04, 0x29
        /*004e*/ 	.short	(.L_24 - .L_23)


	//   ....[0]....
.L_23:
        /*0050*/ 	.word	0xffffffff


	//   ....[1]....
        /*0054*/ 	.word	0xffffffff


	//   ....[2]....
        /*0058*/ 	.word	0xffffffff


	//   ....[3]....
        /*005c*/ 	.word	0xffffffff


	//   ....[4]....
        /*0060*/ 	.word	0xffffffff


	//   ....[5]....
        /*0064*/ 	.word	0xffffffff


	//----- nvinfo : EIATTR_COOP_GROUP_INSTR_OFFSETS
	.align		4
.L_24:
        /*0068*/ 	.byte	0x04, 0x28
        /*006a*/ 	.short	(.L_26 - .L_25)


	//   ....[0]....
.L_25:
        /*006c*/ 	.word	0x00000060


	//   ....[1]....
        /*0070*/ 	.word	0x00000070


	//   ....[2]....
        /*0074*/ 	.word	0x00000130


	//   ....[3]....
        /*0078*/ 	.word	0x00000300


	//   ....[4]....
        /*007c*/ 	.word	0x00000340


	//   ....[5]....
        /*0080*/ 	.word	0x00000380


	//----- nvinfo : EIATTR_REG_RECONFIG
	.align		4
.L_26:
        /*0084*/ 	.byte	0x01, 0x54
	.zero		2


	//----- nvinfo : EIATTR_MBARRIER_INSTR_OFFSETS
	.align		4
        /*0088*/ 	.byte	0x04, 0x39
        /*008a*/ 	.short	(.L_28 - .L_27)


	//   ....[0]....
.L_27:
        /*008c*/ 	.word	0x00000230
        /*0090*/ 	.word	0x000000ff
        /*0094*/ 	.word	0x00000000
        /*0098*/ 	.short	0x0100
        /*009a*/ 	.byte	0x08
	.zero		1


	//   ....[1]....
        /*009c*/ 	.word	0x00000240
        /*00a0*/ 	.word	0x000000ff
        /*00a4*/ 	.word	0x00000030
        /*00a8*/ 	.short	0x0100
        /*00aa*/ 	.byte	0x08
	.zero		1


	//   ....[2]....
        /*00ac*/ 	.word	0x00000250
        /*00b0*/ 	.word	0x000000ff
        /*00b4*/ 	.word	0x00000008
        /*00b8*/ 	.short	0x0100
        /*00ba*/ 	.byte	0x08
	.zero		1


	//   ....[3]....
        /*00bc*/ 	.word	0x00000260
        /*00c0*/ 	.word	0x000000ff
        /*00c4*/ 	.word	0x00000038
        /*00c8*/ 	.short	0x0100
        /*00ca*/ 	.byte	0x08
	.zero		1


	//   ....[4]....
        /*00cc*/ 	.word	0x00000270
        /*00d0*/ 	.word	0x000000ff
        /*00d4*/ 	.word	0x00000010
        /*00d8*/ 	.short	0x0100
        /*00da*/ 	.byte	0x08
	.zero		1


	//   ....[5]....
        /*00dc*/ 	.word	0x00000280
        /*00e0*/ 	.word	0x000000ff
        /*00e4*/ 	.word	0x00000040
        /*00e8*/ 	.short	0x0100
        /*00ea*/ 	.byte	0x08
	.zero		1


	//   ....[6]....
        /*00ec*/ 	.word	0x00000290
        /*00f0*/ 	.word	0x000000ff
        /*00f4*/ 	.word	0x00000018
        /*00f8*/ 	.short	0x0100
        /*00fa*/ 	.byte	0x08
	.zero		1


	//   ....[7]....
        /*00fc*/ 	.word	0x000002a0
        /*0100*/ 	.word	0x000000ff
        /*0104*/ 	.word	0x00000048
        /*0108*/ 	.short	0x0100
        /*010a*/ 	.byte	0x08
	.zero		1


	//   ....[8]....
        /*010c*/ 	.word	0x000002b0
        /*0110*/ 	.word	0x000000ff
        /*0114*/ 	.word	0x00000020
        /*0118*/ 	.short	0x0100
        /*011a*/ 	.byte	0x08
	.zero		1


	//   ....[9]....
        /*011c*/ 	.word	0x000002c0
        /*0120*/ 	.word	0x000000ff
        /*0124*/ 	.word	0x00000050
        /*0128*/ 	.short	0x0100
        /*012a*/ 	.byte	0x08
	.zero		1


	//   ....[10]....
        /*012c*/ 	.word	0x000002d0
        /*0130*/ 	.word	0x000000ff
        /*0134*/ 	.word	0x00000028
        /*0138*/ 	.short	0x0100
        /*013a*/ 	.byte	0x08
	.zero		1


	//   ....[11]....
        /*013c*/ 	.word	0x000002e0
        /*0140*/ 	.word	0x000000ff
        /*0144*/ 	.word	0x00000058
        /*0148*/ 	.short	0x0100
        /*014a*/ 	.byte	0x08
	.zero		1


	//   ....[12]....
        /*014c*/ 	.word	0x00000610
        /*0150*/ 	.word	0x000000ff
        /*0154*/ 	.word	0x00000090
        /*0158*/ 	.short	0x0100
        /*015a*/ 	.byte	0x08
	.zero		1


	//   ....[13]....
        /*015c*/ 	.word	0x00000660
        /*0160*/ 	.word	0x000000ff
        /*0164*/ 	.word	0x00000098
        /*0168*/ 	.short	0x0100
        /*016a*/ 	.byte	0x08
	.zero		1


	//   ....[14]....
        /*016c*/ 	.word	0x00000680
        /*0170*/ 	.word	0x000000ff
        /*0174*/ 	.word	0x00000070
        /*0178*/ 	.short	0x0100
        /*017a*/ 	.byte	0x09
	.zero		1


	//   ....[15]....
        /*017c*/ 	.word	0x00000690
        /*0180*/ 	.word	0x000000ff
        /*0184*/ 	.word	0x00000078
        /*0188*/ 	.short	0x0100
        /*018a*/ 	.byte	0x09
	.zero		1


	//   ....[16]....
        /*018c*/ 	.word	0x000006a0
        /*0190*/ 	.word	0x000000ff
        /*0194*/ 	.word	0x00000080
        /*0198*/ 	.short	0x0100
        /*019a*/ 	.byte	0x09
	.zero		1


	//   ....[17]....
        /*019c*/ 	.word	0x000006b0
        /*01a0*/ 	.word	0x000000ff
        /*01a4*/ 	.word	0x00000088
        /*01a8*/ 	.short	0x0100
        /*01aa*/ 	.byte	0x09
	.zero		1


	//   ....[18]....
        /*01ac*/ 	.word	0x00001460
        /*01b0*/ 	.word	0x000000ff
        /*01b4*/ 	.word	0xfffffff8
        /*01b8*/ 	.short	0x010a
        /*01ba*/ 	.byte	0x0b
	.zero		1


	//   ....[19]....
        /*01bc*/ 	.word	0x00001940
        /*01c0*/ 	.word	0x000000ff
        /*01c4*/ 	.word	0x00000000
        /*01c8*/ 	.short	0x010a
        /*01ca*/ 	.byte	0x06
	.zero		1


	//   ....[20]....
        /*01cc*/ 	.word	0x00001980
        /*01d0*/ 	.word	0x000000ff
        /*01d4*/ 	.word	0x00000000
        /*01d8*/ 	.short	0x010a
        /*01da*/ 	.byte	0x06
	.zero		1


	//   ....[21]....
        /*01dc*/ 	.word	0x00002340
        /*01e0*/ 	.word	0x000000ff
        /*01e4*/ 	.word	0x00000000
        /*01e8*/ 	.short	0x010a
        /*01ea*/ 	.byte	0x10
	.zero		1


	//   ....[22]....
        /*01ec*/ 	.word	0x00002380
        /*01f0*/ 	.word	0x000000ff
        /*01f4*/ 	.word	0x00000000
        /*01f8*/ 	.short	0x010a
        /*01fa*/ 	.byte	0x10
	.zero		1


	//   ....[23]....
        /*01fc*/ 	.word	0x00002aa0
        /*0200*/ 	.word	0x000000ff
        /*0204*/ 	.word	0x00000000
        /*0208*/ 	.short	0x0101
        /*020a*/ 	.byte	0x08
	.zero		1


	//   ....[24]....
        /*020c*/ 	.word	0x00003010
        /*0210*/ 	.word	0x00000011
        /*0214*/ 	.word	0x00000000
        /*0218*/ 	.short	0x0101
        /*021a*/ 	.byte	0x16
	.zero		1


	//   ....[25]....
        /*021c*/ 	.word	0x000030f0
        /*0220*/ 	.word	0x000000ff
        /*0224*/ 	.word	0x00000000
        /*0228*/ 	.short	0x0101
        /*022a*/ 	.byte	0x08
	.zero		1


	//   ....[26]....
        /*022c*/ 	.word	0x000031a0
        /*0230*/ 	.word	0x000000ff
        /*0234*/ 	.word	0x00000008
        /*0238*/ 	.short	0x010a
        /*023a*/ 	.byte	0x0b
	.zero		1


	//   ....[27]....
        /*023c*/ 	.word	0x00007a40
        /*0240*/ 	.word	0x00000004
        /*0244*/ 	.word	0x00000000
        /*0248*/ 	.short	0x0101
        /*024a*/ 	.byte	0x16
	.zero		1


	//   ....[28]....
        /*024c*/ 	.word	0x00008320
        /*0250*/ 	.word	0x00000013
        /*0254*/ 	.word	0x00000030
        /*0258*/ 	.short	0x010a
        /*025a*/ 	.byte	0x3f
	.zero		1


	//   ....[29]....
        /*025c*/ 	.word	0x00008690
        /*0260*/ 	.word	0x0000000a
        /*0264*/ 	.word	0x00000098
        /*0268*/ 	.short	0x0101
        /*026a*/ 	.byte	0x3f
	.zero		1


	//   ....[30]....
        /*026c*/ 	.word	0x00008df0
        /*0270*/ 	.word	0x00000005
        /*0274*/ 	.word	0x00000000
        /*0278*/ 	.short	0x010a
        /*027a*/ 	.byte	0x3f
	.zero		1


	//   ....[31]....
        /*027c*/ 	.word	0x00008e70
        /*0280*/ 	.word	0x00000007
        /*0284*/ 	.word	0x00000000
        /*0288*/ 	.short	0x010a
        /*028a*/ 	.byte	0x3f
	.zero		1


	//   ....[32]....
        /*028c*/ 	.word	0x00008f00
        /*0290*/ 	.word	0x00000006
        /*0294*/ 	.word	0x00000000
        /*0298*/ 	.short	0x010a
        /*029a*/ 	.byte	0x3f
	.zero		1


	//   ....[33]....
        /*029c*/ 	.word	0x00008f90
        /*02a0*/ 	.word	0x00000009
        /*02a4*/ 	.word	0x00000000
        /*02a8*/ 	.short	0x010a
        /*02aa*/ 	.byte	0x3f
	.zero		1


	//   ....[34]....
        /*02ac*/ 	.word	0x00009020
        /*02b0*/ 	.word	0x00000006
        /*02b4*/ 	.word	0x00000000
        /*02b8*/ 	.short	0x010a
        /*02ba*/ 	.byte	0x3f
	.zero		1


	//   ....[35]....
        /*02bc*/ 	.word	0x000090b0
        /*02c0*/ 	.word	0x00000003
        /*02c4*/ 	.word	0x00000000
        /*02c8*/ 	.short	0x010a
        /*02ca*/ 	.byte	0x3f
	.zero		1


	//   ....[36]....
        /*02cc*/ 	.word	0x00009120
        /*02d0*/ 	.word	0x00000011
        /*02d4*/ 	.word	0xfffffff8
        /*02d8*/ 	.short	0x010a
        /*02da*/ 	.byte	0x3f
	.zero		1


	//   ....[37]....
        /*02dc*/ 	.word	0x00009180
        /*02e0*/ 	.word	0x00000011
        /*02e4*/ 	.word	0x00000000
        /*02e8*/ 	.short	0x010a
        /*02ea*/ 	.byte	0x3f
	.zero		1


	//   ....[38]....
        /*02ec*/ 	.word	0x000091e0
        /*02f0*/ 	.word	0x00000012
        /*02f4*/ 	.word	0x00000000
        /*02f8*/ 	.short	0x010a
        /*02fa*/ 	.byte	0x3f
	.zero		1


	//   ....[39]....
        /*02fc*/ 	.word	0x00009240
        /*0300*/ 	.word	0x00000011
        /*0304*/ 	.word	0x00000008
        /*0308*/ 	.short	0x010a
        /*030a*/ 	.byte	0x3f
	.zero		1


	//   ....[40]....
        /*030c*/ 	.word	0x00009310
        /*0310*/ 	.word	0x00000013
        /*0314*/ 	.word	0x00000030
        /*0318*/ 	.short	0x010a
        /*031a*/ 	.byte	0x3f
	.zero		1


	//   ....[41]....
        /*031c*/ 	.word	0x000093f0
        /*0320*/ 	.word	0x00000005
        /*0324*/ 	.word	0x00000000
        /*0328*/ 	.short	0x010a
        /*032a*/ 	.byte	0x3f
	.zero		1


	//   ....[42]....
        /*032c*/ 	.word	0x00009440
        /*0330*/ 	.word	0x00000007
        /*0334*/ 	.word	0x00000000
        /*0338*/ 	.short	0x010a
        /*033a*/ 	.byte	0x3f
	.zero		1


	//   ....[43]....
        /*033c*/ 	.word	0x00009490
        /*0340*/ 	.word	0x00000006
        /*0344*/ 	.word	0x00000000
        /*0348*/ 	.short	0x010a
        /*034a*/ 	.byte	0x3f
	.zero		1


	//   ....[44]....
        /*034c*/ 	.word	0x000094e0
        /*0350*/ 	.word	0x00000009
        /*0354*/ 	.word	0x00000000
        /*0358*/ 	.short	0x010a
        /*035a*/ 	.byte	0x3f
	.zero		1


	//   ....[45]....
        /*035c*/ 	.word	0x00009530
        /*0360*/ 	.word	0x00000006
        /*0364*/ 	.word	0x00000000
        /*0368*/ 	.short	0x010a
        /*036a*/ 	.byte	0x3f
	.zero		1


	//----- nvinfo : EIATTR_NUM_MBARRIERS
	.align		4
.L_28:
        /*036c*/ 	.byte	0x03, 0x38
        /*036e*/ 	.short	0x0012


	//----- nvinfo : EIATTR_EXIT_INSTR_OFFSETS
	.align		4
        /*0370*/ 	.byte	0x04, 0x1c
        /*0372*/ 	.short	(.L_30 - .L_29)


	//   ....[0]....
.L_29:
        /*0374*/ 	.word	0x00001190


	//   ....[1]....
        /*0378*/ 	.word	0x000011f0


	//   ....[2]....
        /*037c*/ 	.word	0x00008050


	//   ....[3]....
        /*0380*/ 	.word	0x00008080


	//   ....[4]....
        /*0384*/ 	.word	0x00009100


	//----- nvinfo : EIATTR_MAX_THREADS
	.align		4
.L_30:
        /*0388*/ 	.byte	0x04, 0x05
        /*038a*/ 	.short	(.L_32 - .L_31)
.L_31:
        /*038c*/ 	.word	0x00000180
        /*0390*/ 	.word	0x00000001
        /*0394*/ 	.word	0x00000001


	//----- nvinfo : EIATTR_CRS_STACK_SIZE
	.align		4
.L_32:
        /*0398*/ 	.byte	0x04, 0x1e
        /*039a*/ 	.short	(.L_34 - .L_33)
.L_33:
        /*039c*/ 	.word	0x00000000


	//----- nvinfo : EIATTR_CBANK_PARAM_SIZE
	.align		4
.L_34:
        /*03a0*/ 	.byte	0x03, 0x19
        /*03a2*/ 	.short	0x0470


	//----- nvinfo : EIATTR_PARAM_CBANK
	.align		4
        /*03a4*/ 	.byte	0x04, 0x0a
        /*03a6*/ 	.short	(.L_36 - .L_35)
	.align		4
.L_35:
        /*03a8*/ 	.word	index@(.nv.constant0._ZN7cutlass13device_kernelINS_4gemm6kernel13GemmUniversalIN4cute5tupleIJiiiiEEENS1_10collective13CollectiveMmaINS1_37MainloopSm90TmaGmmaWarpSpecializedFP8ILi6ENS5_IJNS4_1CILi1EEESB_SB_EEENS1_32KernelTmaWarpSpecializedPingpongEEENS5_IJNSA_ILi64EEENSA_ILi128EEESG_EEENS_12float_e4m3_tENS5_IJlSB_lEEESI_SJ_NS4_8TiledMMAINS4_8MMA_AtomIJNS4_4SM904GMMA31MMA_64x128x32_F32E4M3E4M3_SS_TNILNSN_7ScaleInE1ELSP_1EEEEEENS4_6LayoutISC_NS5_IJNSA_ILi0EEEST_ST_EEEEENS5_IJNS4_10UnderscoreESW_SW_EEEEENS4_13SM90_TMA_LOADENS4_14ComposedLayoutINS4_7SwizzleILi3ELi4ELi3EEENS4_18smem_ptr_flag_bitsILi8EEENSS_INS5_IJNSA_ILi8EEESG_EEENS5_IJSG_SB_EEEEEEEvNS4_8identityESZ_S19_vS1A_EENS_8epilogue10collective6detail29Sm90TmaWarpSpecializedAdapterINS1D_15DefaultEpilogueISI_SJ_SJ_NS1C_6thread17LinearCombinationISI_Li1EffLNS1H_9ScaleType4KindE0ELNS_15FloatRoundStyleE2ESI_EENS1_15EpilogueDefaultEEEEEvvEEEEvNT_6ParamsE)
        /*03ac*/ 	.short	0x0210
        /*03ae*/ 	.short	0x0470


	//----- nvinfo : EIATTR_SW_WAR
	.align		4
.L_36:
        /*03b0*/ 	.byte	0x04, 0x36
        /*03b2*/ 	.short	(.L_38 - .L_37)
.L_37:
        /*03b4*/ 	.word	0x00000008
.L_38:


//--------------------- .nv.callgraph             --------------------------
	.section	.nv.callgraph,"",@"SHT_CUDA_CALLGRAPH"
	.align	4
	.sectionentsize	8
	.align		4
        /*0000*/ 	.word	0x00000000
	.align		4
        /*0004*/ 	.word	0xffffffff
	.align		4
        /*0008*/ 	.word	0x00000000
	.align		4
        /*000c*/ 	.word	0xfffffffe
	.align		4
        /*0010*/ 	.word	0x00000000
	.align		4
        /*0014*/ 	.word	0xfffffffd
	.align		4
        /*0018*/ 	.word	0x00000000
	.align		4
        /*001c*/ 	.word	0xfffffffc


//--------------------- .nv.constant4             --------------------------
	.section	.nv.constant4,"a",@progbits
	.align	8
	.align		8
.nv.constant4:
        /*0000*/ 	.dword	_ZN40_INTERNAL_d48a2f6d_4_k_cu_baca9fdf_293874cuda3std3__45__cpo5beginE
	.align		8
        /*0008*/ 	.dword	_ZN40_INTERNAL_d48a2f6d_4_k_cu_baca9fdf_293874cuda3std3__45__cpo3endE
	.align		8
        /*0010*/ 	.dword	_ZN40_INTERNAL_d48a2f6d_4_k_cu_baca9fdf_293874cuda3std3__45__cpo6cbeginE
	.align		8
        /*0018*/ 	.dword	_ZN40_INTERNAL_d48a2f6d_4_k_cu_baca9fdf_293874cuda3std3__45__cpo4cendE
	.align		8
        /*0020*/ 	.dword	_ZN40_INTERNAL_d48a2f6d_4_k_cu_baca9fdf_293874cuda3std3__442_GLOBAL__N__d48a2f6d_4_k_cu_baca9fdf_293876ignoreE
	.align		8
        /*0028*/ 	.dword	_ZN40_INTERNAL_d48a2f6d_4_k_cu_baca9fdf_293874cuda3std3__419piecewise_constructE
	.align		8
        /*0030*/ 	.dword	_ZN40_INTERNAL_d48a2f6d_4_k_cu_baca9fdf_293874cuda3std3__48in_placeE
	.align		8
        /*0038*/ 	.dword	_ZN40_INTERNAL_d48a2f6d_4_k_cu_baca9fdf_293874cuda3std6ranges3__45__cpo4swapE
	.align		8
        /*0040*/ 	.dword	_ZN40_INTERNAL_d48a2f6d_4_k_cu_baca9fdf_293874cuda3std6ranges3__45__cpo9iter_moveE
	.align		8
        /*0048*/ 	.dword	_ZN40_INTERNAL_d48a2f6d_4_k_cu_baca9fdf_293874cute7productE
	.align		8
        /*0050*/ 	.dword	_ZN40_INTERNAL_d48a2f6d_4_k_cu_baca9fdf_293874cute1_E


//--------------------- .text._ZN7cutlass13device_kernelINS_4gemm6kernel13GemmUniversalIN4cute5tupleIJiiiiEEENS1_10collective13CollectiveMmaINS1_37MainloopSm90TmaGmmaWarpSpecializedFP8ILi6ENS5_IJNS4_1CILi1EEESB_SB_EEENS1_32KernelTmaWarpSpecializedPingpongEEENS5_IJNSA_ILi64EEENSA_ILi128EEESG_EEENS_12float_e4m3_tENS5_IJlSB_lEEESI_SJ_NS4_8TiledMMAINS4_8MMA_AtomIJNS4_4SM904GMMA31MMA_64x128x32_F32E4M3E4M3_SS_TNILNSN_7ScaleInE1ELSP_1EEEEEENS4_6LayoutISC_NS5_IJNSA_ILi0EEEST_ST_EEEEENS5_IJNS4_10UnderscoreESW_SW_EEEEENS4_13SM90_TMA_LOADENS4_14ComposedLayoutINS4_7SwizzleILi3ELi4ELi3EEENS4_18smem_ptr_flag_bitsILi8EEENSS_INS5_IJNSA_ILi8EEESG_EEENS5_IJSG_SB_EEEEEEEvNS4_8identityESZ_S19_vS1A_EENS_8epilogue10collective6detail29Sm90TmaWarpSpecializedAdapterINS1D_15DefaultEpilogueISI_SJ_SJ_NS1C_6thread17LinearCombinationISI_Li1EffLNS1H_9ScaleType4KindE0ELNS_15FloatRoundStyleE2ESI_EENS1_15EpilogueDefaultEEEEEvvEEEEvNT_6ParamsE --------------------------
	.section	.text._ZN7cutlass13device_kernelINS_4gemm6kernel13GemmUniversalIN4cute5tupleIJiiiiEEENS1_10collective13CollectiveMmaINS1_37MainloopSm90TmaGmmaWarpSpecializedFP8ILi6ENS5_IJNS4_1CILi1EEESB_SB_EEENS1_32KernelTmaWarpSpecializedPingpongEEENS5_IJNSA_ILi64EEENSA_ILi128EEESG_EEENS_12float_e4m3_tENS5_IJlSB_lEEESI_SJ_NS4_8TiledMMAINS4_8MMA_AtomIJNS4_4SM904GMMA31MMA_64x128x32_F32E4M3E4M3_SS_TNILNSN_7ScaleInE1ELSP_1EEEEEENS4_6LayoutISC_NS5_IJNSA_ILi0EEEST_ST_EEEEENS5_IJNS4_10UnderscoreESW_SW_EEEEENS4_13SM90_TMA_LOADENS4_14ComposedLayoutINS4_7SwizzleILi3ELi4ELi3EEENS4_18smem_ptr_flag_bitsILi8EEENSS_INS5_IJNSA_ILi8EEESG_EEENS5_IJSG_SB_EEEEEEEvNS4_8identityESZ_S19_vS1A_EENS_8epilogue10collective6detail29Sm90TmaWarpSpecializedAdapterINS1D_15DefaultEpilogueISI_SJ_SJ_NS1C_6thread17LinearCombinationISI_Li1EffLNS1H_9ScaleType4KindE0ELNS_15FloatRoundStyleE2ESI_EENS1_15EpilogueDefaultEEEEEvvEEEEvNT_6ParamsE,"ax",@progbits
	.align	128
.text._ZN7cutlass13device_kernelINS_4gemm6kernel13GemmUniversalIN4cute5tupleIJiiiiEEENS1_10collective13CollectiveMmaINS1_37MainloopSm90TmaGmmaWarpSpecializedFP8ILi6ENS5_IJNS4_1CILi1EEESB_SB_EEENS1_32KernelTmaWarpSpecializedPingpongEEENS5_IJNSA_ILi64EEENSA_ILi128EEESG_EEENS_12float_e4m3_tENS5_IJlSB_lEEESI_SJ_NS4_8TiledMMAINS4_8MMA_AtomIJNS4_4SM904GMMA31MMA_64x128x32_F32E4M3E4M3_SS_TNILNSN_7ScaleInE1ELSP_1EEEEEENS4_6LayoutISC_NS5_IJNSA_ILi0EEEST_ST_EEEEENS5_IJNS4_10UnderscoreESW_SW_EEEEENS4_13SM90_TMA_LOADENS4_14ComposedLayoutINS4_7SwizzleILi3ELi4ELi3EEENS4_18smem_ptr_flag_bitsILi8EEENSS_INS5_IJNSA_ILi8EEESG_EEENS5_IJSG_SB_EEEEEEEvNS4_8identityESZ_S19_vS1A_EENS_8epilogue10collective6detail29Sm90TmaWarpSpecializedAdapterINS1D_15DefaultEpilogueISI_SJ_SJ_NS1C_6thread17LinearCombinationISI_Li1EffLNS1H_9ScaleType4KindE0ELNS_15FloatRoundStyleE2ESI_EENS1_15EpilogueDefaultEEEEEvvEEEEvNT_6ParamsE:
        .type           _ZN7cutlass13device_kernelINS_4gemm6kernel13GemmUniversalIN4cute5tupleIJiiiiEEENS1_10collective13CollectiveMmaINS1_37MainloopSm90TmaGmmaWarpSpecializedFP8ILi6ENS5_IJNS4_1CILi1EEESB_SB_EEENS1_32KernelTmaWarpSpecializedPingpongEEENS5_IJNSA_ILi64EEENSA_ILi128EEESG_EEENS_12float_e4m3_tENS5_IJlSB_lEEESI_SJ_NS4_8TiledMMAINS4_8MMA_AtomIJNS4_4SM904GMMA31MMA_64x128x32_F32E4M3E4M3_SS_TNILNSN_7ScaleInE1ELSP_1EEEEEENS4_6LayoutISC_NS5_IJNSA_ILi0EEEST_ST_EEEEENS5_IJNS4_10UnderscoreESW_SW_EEEEENS4_13SM90_TMA_LOADENS4_14ComposedLayoutINS4_7SwizzleILi3ELi4ELi3EEENS4_18smem_ptr_flag_bitsILi8EEENSS_INS5_IJNSA_ILi8EEESG_EEENS5_IJSG_SB_EEEEEEEvNS4_8identityESZ_S19_vS1A_EENS_8epilogue10collective6detail29Sm90TmaWarpSpecializedAdapterINS1D_15DefaultEpilogueISI_SJ_SJ_NS1C_6thread17LinearCombinationISI_Li1EffLNS1H_9ScaleType4KindE0ELNS_15FloatRoundStyleE2ESI_EENS1_15EpilogueDefaultEEEEEvvEEEEvNT_6ParamsE,@function
        .size           _ZN7cutlass13device_kernelINS_4gemm6kernel13GemmUniversalIN4cute5tupleIJiiiiEEENS1_10collective13CollectiveMmaINS1_37MainloopSm90TmaGmmaWarpSpecializedFP8ILi6ENS5_IJNS4_1CILi1EEESB_SB_EEENS1_32KernelTmaWarpSpecializedPingpongEEENS5_IJNSA_ILi64EEENSA_ILi128EEESG_EEENS_12float_e4m3_tENS5_IJlSB_lEEESI_SJ_NS4_8TiledMMAINS4_8MMA_AtomIJNS4_4SM904GMMA31MMA_64x128x32_F32E4M3E4M3_SS_TNILNSN_7ScaleInE1ELSP_1EEEEEENS4_6LayoutISC_NS5_IJNSA_ILi0EEEST_ST_EEEEENS5_IJNS4_10UnderscoreESW_SW_EEEEENS4_13SM90_TMA_LOADENS4_14ComposedLayoutINS4_7SwizzleILi3ELi4ELi3EEENS4_18smem_ptr_flag_bitsILi8EEENSS_INS5_IJNSA_ILi8EEESG_EEENS5_IJSG_SB_EEEEEEEvNS4_8identityESZ_S19_vS1A_EENS_8epilogue10collective6detail29Sm90TmaWarpSpecializedAdapterINS1D_15DefaultEpilogueISI_SJ_SJ_NS1C_6thread17LinearCombinationISI_Li1EffLNS1H_9ScaleType4KindE0ELNS_15FloatRoundStyleE2ESI_EENS1_15EpilogueDefaultEEEEEvvEEEEvNT_6ParamsE,(.L_x_208 - _ZN7cutlass13device_kernelINS_4gemm6kernel13GemmUniversalIN4cute5tupleIJiiiiEEENS1_10collective13CollectiveMmaINS1_37MainloopSm90TmaGmmaWarpSpecializedFP8ILi6ENS5_IJNS4_1CILi1EEESB_SB_EEENS1_32KernelTmaWarpSpecializedPingpongEEENS5_IJNSA_ILi64EEENSA_ILi128EEESG_EEENS_12float_e4m3_tENS5_IJlSB_lEEESI_SJ_NS4_8TiledMMAINS4_8MMA_AtomIJNS4_4SM904GMMA31MMA_64x128x32_F32E4M3E4M3_SS_TNILNSN_7ScaleInE1ELSP_1EEEEEENS4_6LayoutISC_NS5_IJNSA_ILi0EEEST_ST_EEEEENS5_IJNS4_10UnderscoreESW_SW_EEEEENS4_13SM90_TMA_LOADENS4_14ComposedLayoutINS4_7SwizzleILi3ELi4ELi3EEENS4_18smem_ptr_flag_bitsILi8EEENSS_INS5_IJNSA_ILi8EEESG_EEENS5_IJSG_SB_EEEEEEEvNS4_8identityESZ_S19_vS1A_EENS_8epilogue10collective6detail29Sm90TmaWarpSpecializedAdapterINS1D_15DefaultEpilogueISI_SJ_SJ_NS1C_6thread17LinearCombinationISI_Li1EffLNS1H_9ScaleType4KindE0ELNS_15FloatRoundStyleE2ESI_EENS1_15EpilogueDefaultEEEEEvvEEEEvNT_6ParamsE)
        .other          _ZN7cutlass13device_kernelINS_4gemm6kernel13GemmUniversalIN4cute5tupleIJiiiiEEENS1_10collective13CollectiveMmaINS1_37MainloopSm90TmaGmmaWarpSpecializedFP8ILi6ENS5_IJNS4_1CILi1EEESB_SB_EEENS1_32KernelTmaWarpSpecializedPingpongEEENS5_IJNSA_ILi64EEENSA_ILi128EEESG_EEENS_12float_e4m3_tENS5_IJlSB_lEEESI_SJ_NS4_8TiledMMAINS4_8MMA_AtomIJNS4_4SM904GMMA31MMA_64x128x32_F32E4M3E4M3_SS_TNILNSN_7ScaleInE1ELSP_1EEEEEENS4_6LayoutISC_NS5_IJNSA_ILi0EEEST_ST_EEEEENS5_IJNS4_10UnderscoreESW_SW_EEEEENS4_13SM90_TMA_LOADENS4_14ComposedLayoutINS4_7SwizzleILi3ELi4ELi3EEENS4_18smem_ptr_flag_bitsILi8EEENSS_INS5_IJNSA_ILi8EEESG_EEENS5_IJSG_SB_EEEEEEEvNS4_8identityESZ_S19_vS1A_EENS_8epilogue10collective6detail29Sm90TmaWarpSpecializedAdapterINS1D_15DefaultEpilogueISI_SJ_SJ_NS1C_6thread17LinearCombinationISI_Li1EffLNS1H_9ScaleType4KindE0ELNS_15FloatRoundStyleE2ESI_EENS1_15EpilogueDefaultEEEEEvvEEEEvNT_6ParamsE,@"STO_CUDA_ENTRY STV_DEFAULT"
_ZN7cutlass13device_kernelINS_4gemm6kernel13GemmUniversalIN4cute5tupleIJiiiiEEENS1_10collective13CollectiveMmaINS1_37MainloopSm90TmaGmmaWarpSpecializedFP8ILi6ENS5_IJNS4_1CILi1EEESB_SB_EEENS1_32KernelTmaWarpSpecializedPingpongEEENS5_IJNSA_ILi64EEENSA_ILi128EEESG_EEENS_12float_e4m3_tENS5_IJlSB_lEEESI_SJ_NS4_8TiledMMAINS4_8MMA_AtomIJNS4_4SM904GMMA31MMA_64x128x32_F32E4M3E4M3_SS_TNILNSN_7ScaleInE1ELSP_1EEEEEENS4_6LayoutISC_NS5_IJNSA_ILi0EEEST_ST_EEEEENS5_IJNS4_10UnderscoreESW_SW_EEEEENS4_13SM90_TMA_LOADENS4_14ComposedLayoutINS4_7SwizzleILi3ELi4ELi3EEENS4_18smem_ptr_flag_bitsILi8EEENSS_INS5_IJNSA_ILi8EEESG_EEENS5_IJSG_SB_EEEEEEEvNS4_8identityESZ_S19_vS1A_EENS_8epilogue10collective6detail29Sm90TmaWarpSpecializedAdapterINS1D_15DefaultEpilogueISI_SJ_SJ_NS1C_6thread17LinearCombinationISI_Li1EffLNS1H_9ScaleType4KindE0ELNS_15FloatRoundStyleE2ESI_EENS1_15EpilogueDefaultEEEEEvvEEEEvNT_6ParamsE:
[----:B------:R-:W-:Y:S01]  /*0000*/  LDC R1, c[0x0][0x28] ;  /* 0x00000a00ff017b82 */ /* 0x000fe20000000800 */
[----:B------:R-:W0:Y:S01]  /*0010*/  S2R R13, SR_TID.X ;  /* 0x00000000000d7919 */ /* 0x000e220000002100 */
[----:B------:R-:W-:Y:S01]  /*0020*/  ELECT P0, URZ, PT ;  /* 0x00000000003f782f */ /* 0x000fe20003800000 */
[----:B------:R-:W-:Y:S01]  /*0030*/  BSSY B0, `(.L_x_0) ;  /* 0x000000f000007945 */ /* 0x000fe20003800000 */
[--C-:B0-----:R-:W-:Y:S02]  /*0040*/  SHF.R.U32.HI R0, RZ, 0x5, R13.reuse ;  /* 0x00000005ff007819 */ /* 0x101fe4000001160d */
[----:B------:R-:W-:-:S03]  /*0050*/  SHF.R.U32.HI R4, RZ, 0x7, R13 ;  /* 0x00000007ff047819 */ /* 0x000fc6000001160d */
[----:B------:R-:W0:Y:S04]  /*0060*/  SHFL.IDX PT, R2, R0, RZ, 0x1f ;  /* 0x00001fff00027589 */ /* 0x000e2800000e0000 */
[----:B------:R1:W2:Y:S01]  /*0070*/  SHFL.IDX PT, R5, R4, RZ, 0x1f ;  /* 0x00001fff04057589 */ /* 0x0002a200000e0000 */
[----:B0-----:R-:W-:-:S13]  /*0080*/  ISETP.NE.OR P0, PT, R2, RZ, !P0 ;  /* 0x000000ff0200720c */ /* 0x001fda0004705670 */
[----:B-12---:R-:W-:Y:S05]  /*0090*/  @P0 BRA `(.L_x_1) ;  /* 0x0000000000200947 */ /* 0x006fea0003800000 */
[----:B------:R-:W-:Y:S02]  /*00a0*/  ULDC.64 UR4, c[0x0][0x198] ;  /* 0x0000660000047ab9 */ /* 0x000fe40000000a00 */
[----:B------:R-:W-:Y:S02]  /*00b0*/  UIADD3 UR6, UP0, UR4, 0xf0, URZ ;  /* 0x000000f004067890 */ /* 0x000fe4000ff1e03f */
[----:B------:R-:W-:Y:S02]  /*00c0*/  UIADD3 UR4, UP1, UR4, 0x1f0, URZ ;  /* 0x000001f004047890 */ /* 0x000fe4000ff3e03f */
[----:B------:R-:W-:Y:S02]  /*00d0*/  UIADD3.X UR7, URZ, UR5, URZ, UP0, !UPT ;  /* 0x000000053f077290 */ /* 0x000fe400087fe43f */
[----:B------:R-:W-:-:S07]  /*00e0*/  UIADD3.X UR5, URZ, UR5, URZ, UP1, !UPT ;  /* 0x000000053f057290 */ /* 0x000fce0008ffe43f */
[----:B------:R0:W-:Y:S02]  /*00f0*/  UTMACCTL.PF [UR6] ;  /* 0x00000000060079b9 */ /* 0x0001e40008040000 */
[----:B------:R0:W-:Y:S02]  /*0100*/  UTMACCTL.PF [UR4] ;  /* 0x00000000040079b9 */ /* 0x0001e40008040000 */
[----:B0-----:R-:W-:Y:S01]  /*0110*/  NOP ;  /* 0x0000000000007918 */ /* 0x001fe20000000000 */
.L_x_1:
[----:B------:R-:W-:Y:S05]  /*0120*/  BSYNC B0 ;  /* 0x0000000000007941 */ /* 0x000fea0003800000 */
.L_x_0:
[----:B------:R-:W0:Y:S02]  /*0130*/  SHFL.IDX PT, R3, R0, RZ, 0x1f ;  /* 0x00001fff00037589 */ /* 0x000e2400000e0000 */
[----:B0-----:R-:W-:-:S13]  /*0140*/  ISETP.NE.AND P0, PT, R3, RZ, PT ;  /* 0x000000ff0300720c */ /* 0x001fda0003f05270 */
[----:B------:R-:W-:Y:S05]  /*0150*/  @P0 BRA `(.L_x_2) ;  /* 0x0000000000680947 */ /* 0x000fea0003800000 */
[----:B------:R-:W0:Y:S01]  /*0160*/  S2UR UR8, SR_CgaCtaId ;  /* 0x00000000000879c3 */ /* 0x000e220000008800 */
[----:B------:R-:W-:Y:S01]  /*0170*/  UMOV UR4, 0x400 ;  /* 0x0000040000047882 */ /* 0x000fe20000000000 */
[----:B------:R-:W-:Y:S01]  /*0180*/  UMOV UR5, 0x1 ;  /* 0x0000000100057882 */ /* 0x000fe20000000000 */
[----:B------:R-:W-:Y:S01]  /*0190*/  UMOV UR6, 0x80 ;  /* 0x0000008000067882 */ /* 0x000fe20000000000 */
[----:B------:R-:W-:Y:S01]  /*01a0*/  ELECT P0, URZ, PT ;  /* 0x00000000003f782f */ /* 0x000fe20003800000 */
[----:B------:R-:W-:-:S04]  /*01b0*/  UIADD3 UR6, -UR6, 0x100000, URZ ;  /* 0x0010000006067890 */ /* 0x000fc8000fffe13f */
[----:B------:R-:W-:Y:S02]  /*01c0*/  USHF.L.U32 UR7, UR6, 0xb, URZ ;  /* 0x0000000b06077899 */ /* 0x000fe4000800063f */
[----:B------:R-:W-:Y:S02]  /*01d0*/  USHF.L.U32 UR6, UR6, 0x1, URZ ;  /* 0x0000000106067899 */ /* 0x000fe4000800063f */
[----:B0-----:R-:W-:Y:S02]  /*01e0*/  ULEA UR8, UR8, UR4, 0x18 ;  /* 0x0000000408087291 */ /* 0x001fe4000f8ec03f */
[----:B------:R-:W-:-:S04]  /*01f0*/  UIADD3 UR4, -UR5, 0x100000, URZ ;  /* 0x0010000005047890 */ /* 0x000fc8000fffe13f */
[----:B------:R-:W-:Y:S02]  /*0200*/  USHF.L.U32 UR5, UR4, 0xb, URZ ;  /* 0x0000000b04057899 */ /* 0x000fe4000800063f */
[----:B------:R-:W-:Y:S01]  /*0210*/  USHF.L.U32 UR4, UR4, 0x1, URZ ;  /* 0x0000000104047899 */ /* 0x000fe2000800063f */
[----:B------:R-:W0:Y:S11]  /*0220*/  FENCE.VIEW.ASYNC.S ;  /* 0x00000000000073c6 */ /* 0x000e360000000000 */
[----:B0-----:R0:W1:Y:S01]  /*0230*/  SYNCS.EXCH.64 URZ, [UR8], UR4 ;  /* 0x00000004083f75b2 */ /* 0x0010620008000100 */
[----:B------:R0:W2:Y:S01]  /*0240*/  SYNCS.EXCH.64 URZ, [UR8+0x30], UR6 ;  /* 0x00003006083f75b2 */ /* 0x0000a20008000100 */
[----:B------:R0:W3:Y:S01]  /*0250*/  SYNCS.EXCH.64 URZ, [UR8+0x8], UR4 ;  /* 0x00000804083f75b2 */ /* 0x0000e20008000100 */
[----:B------:R0:W4:Y:S01]  /*0260*/  SYNCS.EXCH.64 URZ, [UR8+0x38], UR6 ;  /* 0x00003806083f75b2 */ /* 0x0001220008000100 */
[----:B------:R0:W0:Y:S01]  /*0270*/  SYNCS.EXCH.64 URZ, [UR8+0x10], UR4 ;  /* 0x00001004083f75b2 */ /* 0x0000220008000100 */
[----:B------:R0:W0:Y:S01]  /*0280*/  SYNCS.EXCH.64 URZ, [UR8+0x40], UR6 ;  /* 0x00004006083f75b2 */ /* 0x0000220008000100 */
[----:B------:R0:W0:Y:S01]  /*0290*/  SYNCS.EXCH.64 URZ, [UR8+0x18], UR4 ;  /* 0x00001804083f75b2 */ /* 0x0000220008000100 */
[----:B------:R0:W0:Y:S01]  /*02a0*/  SYNCS.EXCH.64 URZ, [UR8+0x48], UR6 ;  /* 0x00004806083f75b2 */ /* 0x0000220008000100 */
[----:B------:R0:W0:Y:S01]  /*02b0*/  SYNCS.EXCH.64 URZ, [UR8+0x20], UR4 ;  /* 0x00002004083f75b2 */ /* 0x0000220008000100 */
[----:B------:R0:W0:Y:S01]  /*02c0*/  SYNCS.EXCH.64 URZ, [UR8+0x50], UR6 ;  /* 0x00005006083f75b2 */ /* 0x0000220008000100 */
[----:B------:R0:W0:Y:S01]  /*02d0*/  SYNCS.EXCH.64 URZ, [UR8+0x28], UR4 ;  /* 0x00002804083f75b2 */ /* 0x0000220008000100 */
[----:B------:R0:W0:Y:S01]  /*02e0*/  SYNCS.EXCH.64 URZ, [UR8+0x58], UR6 ;  /* 0x00005806083f75b2 */ /* 0x0000220008000100 */
[----:B------:R-:W-:Y:S01]  /*02f0*/  NOP ;  /* 0x0000000000007918 */ /* 0x000fe20000000000 */
.L_x_2:
[----:B------:R-:W5:Y:S01]  /*0300*/  SHFL.IDX PT, R6, R0, RZ, 0x1f ;  /* 0x00001fff00067589 */ /* 0x000f6200000e0000 */
[----:B------:R-:W-:Y:S01]  /*0310*/  ELECT P0, URZ, PT ;  /* 0x00000000003f782f */ /* 0x000fe20003800000 */
[----:B------:R-:W-:Y:S01]  /*0320*/  NOP ;  /* 0x0000000000007918 */ /* 0x000fe20000000000 */
[----:B------:R-:W-:Y:S01]  /*0330*/  ELECT P1, URZ, PT ;  /* 0x00000000003f782f */ /* 0x000fe20003820000 */
[----:B------:R1:W2:Y:S01]  /*0340*/  SHFL.IDX PT, R3, R0, RZ, 0x1f ;  /* 0x00001fff00037589 */ /* 0x0002a200000e0000 */
[----:B0-----:R-:W-:Y:S01]  /*0350*/  UMOV UR4, 0x20 ;  /* 0x0000002000047882 */ /* 0x001fe20000000000 */
[----:B------:R-:W-:Y:S01]  /*0360*/  UMOV UR11, 0x80 ;  /* 0x00000080000b7882 */ /* 0x000fe20000000000 */
[----:B------:R-:W-:Y:S01]  /*0370*/  ULDC.64 UR12, c[0x0][0x598] ;  /* 0x00016600000c7ab9 */ /* 0x000fe20000000a00 */
[----:B------:R-:W0:Y:S01]  /*0380*/  SHFL.IDX PT, R4, R4, RZ, 0x1f ;  /* 0x00001fff04047589 */ /* 0x000e2200000e0000 */
[----:B------:R-:W-:Y:S01]  /*0390*/  NOP ;  /* 0x0000000000007918 */ /* 0x000fe20000000000 */
[----:B------:R-:W-:Y:S01]  /*03a0*/  VIADD R33, R5, 0xffffffff ;  /* 0xffffffff05217836 */ /* 0x000fe20000000000 */
[----:B------:R-:W-:Y:S01]  /*03b0*/  ULDC.64 UR14, c[0x0][0x208] ;  /* 0x00008200000e7ab9 */ /* 0x000fe20000000a00 */
[----:B-1----:R-:W-:-:S02]  /*03c0*/  SHF.R.S32.HI R0, RZ, 0x1f, R13 ;  /* 0x0000001fff007819 */ /* 0x002fc4000001140d */
[----:B------:R-:W-:Y:S02]  /*03d0*/  ISETP.NE.AND P3, PT, R5, RZ, PT ;  /* 0x000000ff0500720c */ /* 0x000fe40003f65270 */
[----:B------:R-:W-:Y:S02]  /*03e0*/  LEA.HI R0, R0, R13, RZ, 0x7 ;  /* 0x0000000d00007211 */ /* 0x000fe400078f38ff */
[----:B------:R-:W-:Y:S02]  /*03f0*/  ISETP.GE.U32.AND P2, PT, R33, 0x2, PT ;  /* 0x000000022100780c */ /* 0x000fe40003f46070 */
[----:B------:R-:W-:Y:S02]  /*0400*/  LOP3.LUT R0, R0, 0xffffff80, RZ, 0xc0, !PT ;  /* 0xffffff8000007812 */ /* 0x000fe400078ec0ff */
[----:B-----5:R-:W-:-:S03]  /*0410*/  ISETP.NE.OR P0, PT, R6, RZ, !P0 ;  /* 0x000000ff0600720c */ /* 0x020fc60004705670 */
[----:B------:R-:W-:Y:S01]  /*0420*/  IMAD.IADD R11, R13, 0x1, -R0 ;  /* 0x000000010d0b7824 */ /* 0x000fe200078e0a00 */
[----:B--2---:R-:W-:Y:S02]  /*0430*/  ISETP.NE.OR P1, PT, R3, RZ, !P1 ;  /* 0x000000ff0300720c */ /* 0x004fe40004f25670 */
[----:B------:R-:W-:-:S04]  /*0440*/  SHF.R.S32.HI R3, RZ, 0x1f, R2 ;  /* 0x0000001fff037819 */ /* 0x000fc80000011402 */
[----:B------:R-:W-:-:S03]  /*0450*/  LEA.HI R3, R3, R2, RZ, 0x2 ;  /* 0x0000000203037211 */ /* 0x000fc600078f10ff */
[----:B------:R-:W-:Y:S01]  /*0460*/  VOTEU.ALL UP0, P0 ;  /* 0x00000000003f7886 */ /* 0x000fe20000000000 */
[----:B------:R-:W-:-:S03]  /*0470*/  LOP3.LUT R3, R3, 0xfffffffc, RZ, 0xc0, !PT ;  /* 0xfffffffc03037812 */ /* 0x000fc600078ec0ff */
[----:B------:R-:W-:Y:S01]  /*0480*/  VOTEU.ALL UP1, P1 ;  /* 0x00000000003f7886 */ /* 0x000fe20000820000 */
[----:B------:R-:W1:Y:S01]  /*0490*/  @!UP0 S2UR UR7, SR_CgaCtaId ;  /* 0x00000000000789c3 */ /* 0x000e620000008800 */
[----:B------:R-:W-:Y:S01]  /*04a0*/  @!UP0 UMOV UR6, 0x400 ;  /* 0x0000040000068882 */ /* 0x000fe20000000000 */
[----:B------:R-:W-:-:S04]  /*04b0*/  @!UP0 UIADD3 UR4, -UR4, 0x100000, URZ ;  /* 0x0010000004048890 */ /* 0x000fc8000fffe13f */
[----:B------:R-:W-:Y:S02]  /*04c0*/  @!UP0 USHF.L.U32 UR5, UR4, 0xb, URZ ;  /* 0x0000000b04058899 */ /* 0x000fe4000800063f */
[----:B------:R-:W-:Y:S01]  /*04d0*/  @!UP0 USHF.L.U32 UR4, UR4, 0x1, URZ ;  /* 0x0000000104048899 */ /* 0x000fe2000800063f */
[----:B------:R-:W-:Y:S01]  /*04e0*/  IMAD.IADD R20, R2, 0x1, -R3 ;  /* 0x0000000102147824 */ /* 0x000fe200078e0a03 */
[----:B------:R-:W-:Y:S01]  /*04f0*/  @!UP1 UMOV UR9, 0x400 ;  /* 0x0000040000099882 */ /* 0x000fe20000000000 */
[----:B------:R-:W-:Y:S01]  /*0500*/  VOTEU.ALL UP2, P1 ;  /* 0x00000000003f7886 */ /* 0x000fe20000840000 */
[----:B------:R-:W-:Y:S01]  /*0510*/  VOTEU.ALL UP3, P1 ;  /* 0x00000000003f7886 */ /* 0x000fe20000860000 */
[----:B------:R-:W-:Y:S01]  /*0520*/  VOTEU.ALL UP4, P1 ;  /* 0x00000000003f7886 */ /* 0x000fe20000880000 */
[----:B------:R-:W2:Y:S01]  /*0530*/  @!UP1 S2UR UR10, SR_CgaCtaId ;  /* 0x00000000000a99c3 */ /* 0x000ea20000008800 */
[----:B------:R-:W-:Y:S01]  /*0540*/  VOTEU.ALL UP5, P1 ;  /* 0x00000000003f7886 */ /* 0x000fe200008a0000 */
[----:B------:R-:W-:-:S04]  /*0550*/  ISETP.NE.U32.AND P1, PT, RZ, UR12, PT ;  /* 0x0000000cff007c0c */ /* 0x000fc8000bf25070 */
[----:B------:R-:W-:Y:S01]  /*0560*/  ISETP.NE.AND.EX P1, PT, RZ, UR13, PT, P1 ;  /* 0x0000000dff007c0c */ /* 0x000fe2000bf25310 */
[----:B-1----:R-:W-:Y:S02]  /*0570*/  @!UP0 ULEA UR8, UR7, UR6, 0x18 ;  /* 0x0000000607088291 */ /* 0x002fe4000f8ec03f */
[----:B------:R-:W-:-:S04]  /*0580*/  @!UP1 UIADD3 UR6, -UR11, 0x100000, URZ ;  /* 0x001000000b069890 */ /* 0x000fc8000fffe13f */
[----:B------:R-:W-:Y:S02]  /*0590*/  @!UP1 USHF.L.U32 UR7, UR6, 0xb, URZ ;  /* 0x0000000b06079899 */ /* 0x000fe4000800063f */
[----:B------:R-:W-:Y:S01]  /*05a0*/  @!UP1 USHF.L.U32 UR6, UR6, 0x1, URZ ;  /* 0x0000000106069899 */ /* 0x000fe2000800063f */
[----:B0-----:R-:W-:Y:S01]  /*05b0*/  R2UR UR11, R4 ;  /* 0x00000000040b72ca */ /* 0x001fe200000e0000 */
[----:B------:R-:W-:Y:S01]  /*05c0*/  VOTEU.ALL UP0, P0 ;  /* 0x00000000003f7886 */ /* 0x000fe20000000000 */
[----:B--2---:R-:W-:Y:S01]  /*05d0*/  @!UP1 ULEA UR9, UR10, UR9, 0x18 ;  /* 0x000000090a099291 */ /* 0x004fe2000f8ec03f */
[----:B------:R-:W-:Y:S01]  /*05e0*/  VOTEU.ALL UP1, P0 ;  /* 0x00000000003f7886 */ /* 0x000fe20000020000 */
[C---:B------:R-:W-:Y:S01]  /*05f0*/  ISETP.NE.AND P0, PT, R20.reuse, 0x3, PT ;  /* 0x000000031400780c */ /* 0x040fe20003f05270 */
[----:B------:R-:W0:Y:S02]  /*0600*/  FENCE.VIEW.ASYNC.S ;  /* 0x00000000000073c6 */ /* 0x000e240000000000 */
[----:B0-----:R0:W3:Y:S01]  /*0610*/  @!UP0 SYNCS.EXCH.64 URZ, [UR8+0x90], UR4 ;  /* 0x00009004083f85b2 */ /* 0x0010e20008000100 */
[----:B------:R-:W-:-:S04]  /*0620*/  ISETP.EQ.OR P0, PT, R20, RZ, !P0 ;  /* 0x000000ff1400720c */ /* 0x000fc80004702670 */
[----:B------:R-:W-:-:S04]  /*0630*/  ISETP.EQ.AND P0, PT, R5, RZ, P0 ;  /* 0x000000ff0500720c */ /* 0x000fc80000702270 */
[----:B------:R-:W-:-:S04]  /*0640*/  SEL R7, RZ, 0x1, !P0 ;  /* 0x00000001ff077807 */ /* 0x000fc80004000000 */
[----:B------:R-:W-:Y:S01]  /*0650*/  SEL R7, R7, 0x2, P2 ;  /* 0x0000000207077807 */ /* 0x000fe20001000000 */
[----:B------:R0:W3:Y:S01]  /*0660*/  @!UP1 SYNCS.EXCH.64 URZ, [UR8+0x98], UR4 ;  /* 0x00009804083f95b2 */ /* 0x0000e20008000100 */
[----:B------:R-:W-:Y:S01]  /*0670*/  NOP ;  /* 0x0000000000007918 */ /* 0x000fe20000000000 */
[----:B------:R0:W3:Y:S01]  /*0680*/  @!UP2 SYNCS.EXCH.64 URZ, [UR9+0x70], UR6 ;  /* 0x00007006093fa5b2 */ /* 0x0000e20008000100 */
[----:B------:R0:W3:Y:S01]  /*0690*/  @!UP3 SYNCS.EXCH.64 URZ, [UR9+0x78], UR6 ;  /* 0x00007806093fb5b2 */ /* 0x0000e20008000100 */
[----:B------:R0:W3:Y:S01]  /*06a0*/  @!UP4 SYNCS.EXCH.64 URZ, [UR9+0x80], UR6 ;  /* 0x00008006093fc5b2 */ /* 0x0000e20008000100 */
[----:B------:R0:W3:Y:S01]  /*06b0*/  @!UP5 SYNCS.EXCH.64 URZ, [UR9+0x88], UR6 ;  /* 0x00008806093fd5b2 */ /* 0x0000e20008000100 */
[----:B------:R-:W-:Y:S01]  /*06c0*/  NOP ;  /* 0x0000000000007918 */ /* 0x000fe20000000000 */
[----:B---34-:R-:W-:Y:S06]  /*06d0*/  BAR.SYNC.DEFER_BLOCKING 0x0 ;  /* 0x0000000000007b1d */ /* 0x018fec0000010000 */
[----:B0-----:R-:W-:Y:S05]  /*06e0*/  @!P1 BRA `(.L_x_3) ;  /* 0x00000000001c9947 */ /* 0x001fea0003800000 */
[----:B------:R-:W0:Y:S02]  /*06f0*/  LDC.64 R2, c[0x0][0x598] ;  /* 0x00016600ff027b82 */ /* 0x000e240000000a00 */
[----:B0-----:R-:W2:Y:S02]  /*0700*/  LDG.E.64 R2, desc[UR14][R2.64] ;  /* 0x0000000e02027981 */ /* 0x001ea4000c1e1b00 */
[----:B--2---:R-:W-:-:S04]  /*0710*/  ISETP.NE.U32.AND P0, PT, R2, RZ, PT ;  /* 0x000000ff0200720c */ /* 0x004fc80003f05070 */
[----:B------:R-:W-:-:S13]  /*0720*/  ISETP.NE.AND.EX P0, PT, R3, RZ, PT, P0 ;  /* 0x000000ff0300720c */ /* 0x000fda0003f05300 */
[----:B------:R-:W-:Y:S05]  /*0730*/  @!P0 BRA `(.L_x_3) ;  /* 0x0000000000088947 */ /* 0x000fea0003800000 */
[----:B------:R2:W5:Y:S01]  /*0740*/  LD.E R10, desc[UR14][R2.64] ;  /* 0x0000000e020a7980 */ /* 0x000562000c101900 */
[----:B------:R-:W-:Y:S05]  /*0750*/  BRA `(.L_x_4) ;  /* 0x0000000000207947 */ /* 0x000fea0003800000 */
.L_x_3:
[----:B------:R-:W-:Y:S02]  /*0760*/  ULDC.64 UR4, c[0x0][0x588] ;  /* 0x0001620000047ab9 */ /* 0x000fe40000000a00 */
[----:B------:R-:W-:-:S04]  /*0770*/  ISETP.NE.U32.AND P0, PT, RZ, UR4, PT ;  /* 0x00000004ff007c0c */ /* 0x000fc8000bf05070 */
[----:B------:R-:W-:-:S13]  /*0780*/  ISETP.NE.AND.EX P0, PT, RZ, UR5, PT, P0 ;  /* 0x00000005ff007c0c */ /* 0x000fda000bf05300 */
[----:B------:R-:W-:Y:S05]  /*0790*/  @!P0 BRA `(.L_x_5) ;  /* 0x00000000000c8947 */ /* 0x000fea0003800000 */
[----:B------:R-:W0:Y:S02]  /*07a0*/  LDC.64 R2, c[0x0][0x588] ;  /* 0x00016200ff027b82 */ /* 0x000e240000000a00 */
[----:B0-----:R1:W5:Y:S01]  /*07b0*/  LDG.E R10, desc[UR14][R2.64] ;  /* 0x0000000e020a7981 */ /* 0x001362000c1e1900 */
[----:B------:R-:W-:Y:S05]  /*07c0*/  BRA `(.L_x_4) ;  /* 0x0000000000047947 */ /* 0x000fea0003800000 */
.L_x_5:
[----:B------:R-:W0:Y:S02]  /*07d0*/  LDC R10, c[0x0][0x580] ;  /* 0x00016000ff0a7b82 */ /* 0x000e240000000800 */
.L_x_4:
[----:B------:R-:W-:Y:S02]  /*07e0*/  ULDC.64 UR4, c[0x0][0x5a0] ;  /* 0x0001680000047ab9 */ /* 0x000fe40000000a00 */
[----:B------:R-:W-:-:S04]  /*07f0*/  ISETP.NE.U32.AND P0, PT, RZ, UR4, PT ;  /* 0x00000004ff007c0c */ /* 0x000fc8000bf05070 */
[----:B------:R-:W-:-:S13]  /*0800*/  ISETP.NE.AND.EX P0, PT, RZ, UR5, PT, P0 ;  /* 0x00000005ff007c0c */ /* 0x000fda000bf05300 */
[----:B------:R-:W-:Y:S05]  /*0810*/  @!P0 BRA `(.L_x_6) ;  /* 0x00000000001c8947 */ /* 0x000fea0003800000 */
[----:B-12---:R-:W1:Y:S02]  /*0820*/  LDC.64 R2, c[0x0][0x5a0] ;  /* 0x00016800ff027b82 */ /* 0x006e640000000a00 */
[----:B-1----:R-:W2:Y:S02]  /*0830*/  LDG.E.64 R2, desc[UR14][R2.64] ;  /* 0x0000000e02027981 */ /* 0x002ea4000c1e1b00 */
[----:B--2---:R-:W-:-:S04]  /*0840*/  ISETP.NE.U32.AND P0, PT, R2, RZ, PT ;  /* 0x000000ff0200720c */ /* 0x004fc80003f05070 */
[----:B------:R-:W-:-:S13]  /*0850*/  ISETP.NE.AND.EX P0, PT, R3, RZ, PT, P0 ;  /* 0x000000ff0300720c */ /* 0x000fda0003f05300 */
[----:B------:R-:W-:Y:S05]  /*0860*/  @!P0 BRA `(.L_x_6) ;  /* 0x0000000000088947 */ /* 0x000fea0003800000 */
[----:B------:R1:W5:Y:S01]  /*0870*/  LD.E R12, desc[UR14][R2.64] ;  /* 0x0000000e020c7980 */ /* 0x000362000c101900 */
[----:B------:R-:W-:Y:S05]  /*0880*/  BRA `(.L_x_7) ;  /* 0x0000000000207947 */ /* 0x000fea0003800000 */
.L_x_6:
[----:B------:R-:W-:Y:S02]  /*0890*/  ULDC.64 UR4, c[0x0][0x590] ;  /* 0x0001640000047ab9 */ /* 0x000fe40000000a00 */
[----:B------:R-:W-:-:S04]  /*08a0*/  ISETP.NE.U32.AND P0, PT, RZ, UR4, PT ;  /* 0x00000004ff007c0c */ /* 0x000fc8000bf05070 */
[----:B------:R-:W-:-:S13]  /*08b0*/  ISETP.NE.AND.EX P0, PT, RZ, UR5, PT, P0 ;  /* 0x00000005ff007c0c */ /* 0x000fda000bf05300 */
[----:B------:R-:W-:Y:S05]  /*08c0*/  @!P0 BRA `(.L_x_8) ;  /* 0x00000000000c8947 */ /* 0x000fea0003800000 */
[----:B-12---:R-:W1:Y:S02]  /*08d0*/  LDC.64 R2, c[0x0][0x590] ;  /* 0x00016400ff027b82 */ /* 0x006e640000000a00 */
[----:B-1----:R4:W5:Y:S01]  /*08e0*/  LDG.E R12, desc[UR14][R2.64] ;  /* 0x0000000e020c7981 */ /* 0x002962000c1e1900 */
[----:B------:R-:W-:Y:S05]  /*08f0*/  BRA `(.L_x_7) ;  /* 0x0000000000047947 */ /* 0x000fea0003800000 */
.L_x_8:
[----:B------:R-:W3:Y:S02]  /*0900*/  LDC R12, c[0x0][0x584] ;  /* 0x00016100ff0c7b82 */ /* 0x000ee40000000800 */
.L_x_7:
[----:B------:R-:W0:Y:S01]  /*0910*/  LDC R0, c[0x0][0x65c] ;  /* 0x00019700ff007b82 */ /* 0x000e220000000800 */
[----:B------:R-:W1:Y:S01]  /*0920*/  S2R R21, SR_CTAID.Y ;  /* 0x0000000000157919 */ /* 0x000e620000002600 */
[----:B------:R-:W-:Y:S01]  /*0930*/  ULDC UR8, c[0x0][0x28c] ;  /* 0x0000a30000087ab9 */ /* 0x000fe20000000800 */
[----:B------:R-:W-:Y:S01]  /*0940*/  ISETP.NE.AND P0, PT, R5, 0x2, PT ;  /* 0x000000020500780c */ /* 0x000fe20003f05270 */
[----:B------:R-:W-:Y:S01]  /*0950*/  UIADD3 UR8, UR8, 0x7f, URZ ;  /* 0x0000007f08087890 */ /* 0x000fe2000fffe03f */
[----:B------:R-:W3:Y:S01]  /*0960*/  S2R R14, SR_CTAID.X ;  /* 0x00000000000e7919 */ /* 0x000ee20000002500 */
[----:B------:R-:W-:Y:S01]  /*0970*/  UMOV UR5, URZ ;  /* 0x0000003f00057c82 */ /* 0x000fe20008000000 */
[----:B------:R-:W-:Y:S01]  /*0980*/  UMOV UR4, URZ ;  /* 0x0000003f00047c82 */ /* 0x000fe20008000000 */
[----:B------:R-:W-:-:S04]  /*0990*/  USHF.R.S32.HI UR9, URZ, 0x1f, UR8 ;  /* 0x0000001f3f097899 */ /* 0x000fc80008011408 */
[----:B------:R-:W-:-:S04]  /*09a0*/  ULEA.HI UR9, UR9, UR8, URZ, 0x7 ;  /* 0x0000000809097291 */ /* 0x000fc8000f8f383f */
[----:B------:R-:W-:Y:S01]  /*09b0*/  USHF.R.S32.HI UR13, URZ, 0x7, UR9 ;  /* 0x000000073f0d7899 */ /* 0x000fe20008011409 */
[----:B0-----:R-:W-:-:S13]  /*09c0*/  ISETP.NE.AND P2, PT, R0, 0x1, PT ;  /* 0x000000010000780c */ /* 0x001fda0003f45270 */
[----:B------:R-:W3:Y:S01]  /*09d0*/  @P2 LDC R15, c[0x0][0x10] ;  /* 0x00000400ff0f2b82 */ /* 0x000ee20000000800 */
[----:B-12-4-:R-:W-:Y:S02]  /*09e0*/  @P2 IMAD.MOV.U32 R2, RZ, RZ, R21 ;  /* 0x000000ffff022224 */ /* 0x016fe400078e0015 */
[----:B------:R-:W-:Y:S02]  /*09f0*/  @P2 IMAD.MOV.U32 R3, RZ, RZ, RZ ;  /* 0x000000ffff032224 */ /* 0x000fe400078e00ff */
[----:B------:R-:W-:-:S03]  /*0a00*/  @P2 IMAD.MOV.U32 R5, RZ, RZ, RZ ;  /* 0x000000ffff052224 */ /* 0x000fc600078e00ff */
[----:B------:R-:W0:Y:S01]  /*0a10*/  @!P2 LDC R9, c[0x0][0xc] ;  /* 0x00000300ff09ab82 */ /* 0x000e220000000800 */
[----:B------:R-:W-:Y:S01]  /*0a20*/  ULDC UR6, c[0x0][0xc] ;  /* 0x0000030000067ab9 */ /* 0x000fe20000000800 */
[----:B------:R-:W-:Y:S02]  /*0a30*/  ULDC UR7, c[0x0][0x10] ;  /* 0x0000040000077ab9 */ /* 0x000fe40000000800 */
[----:B------:R-:W-:-:S04]  /*0a40*/  UIMAD.WIDE.U32 UR6, UR6, UR7, URZ ;  /* 0x00000007060672a5 */ /* 0x000fc8000f8e003f */
[----:B------:R-:W1:Y:S01]  /*0a50*/  LDC R8, c[0x0][0x14] ;  /* 0x00000500ff087b82 */ /* 0x000e620000000800 */
[----:B---3--:R-:W-:-:S04]  /*0a60*/  @P2 IMAD.WIDE.U32 R2, R14, R15, R2 ;  /* 0x0000000f0e022225 */ /* 0x008fc800078e0002 */
[----:B------:R-:W-:Y:S02]  /*0a70*/  IMAD.MOV.U32 R15, RZ, RZ, RZ ;  /* 0x000000ffff0f7224 */ /* 0x000fe400078e00ff */
[----:B------:R-:W-:Y:S02]  /*0a80*/  @P2 IMAD.IADD R3, R3, 0x1, R5 ;  /* 0x0000000103032824 */ /* 0x000fe400078e0205 */
[----:B0-----:R-:W-:-:S04]  /*0a90*/  @!P2 IMAD.WIDE.U32 R4, R9, R21, R14 ;  /* 0x000000150904a225 */ /* 0x001fc800078e000e */
[----:B------:R-:W-:Y:S02]  /*0aa0*/  @!P2 IMAD.MOV.U32 R2, RZ, RZ, R4 ;  /* 0x000000ffff02a224 */ /* 0x000fe400078e0004 */
[----:B------:R-:W-:Y:S02]  /*0ab0*/  @!P2 IMAD.MOV.U32 R3, RZ, RZ, R5 ;  /* 0x000000ffff03a224 */ /* 0x000fe400078e0005 */
[C---:B-1----:R-:W-:Y:S02]  /*0ac0*/  IMAD R17, R8.reuse, UR7, RZ ;  /* 0x0000000708117c24 */ /* 0x042fe4000f8e02ff */
[----:B------:R-:W-:Y:S01]  /*0ad0*/  IMAD.WIDE.U32 R8, R8, UR6, RZ ;  /* 0x0000000608087c25 */ /* 0x000fe2000f8e00ff */
[----:B------:R-:W-:-:S03]  /*0ae0*/  ULDC.64 UR6, c[0x0][0x650] ;  /* 0x0001940000067ab9 */ /* 0x000fc60000000a00 */
[----:B------:R-:W-:Y:S01]  /*0af0*/  IMAD.IADD R0, R9, 0x1, R17 ;  /* 0x0000000109007824 */ /* 0x000fe200078e0211 */
[----:B------:R-:W-:Y:S06]  /*0b00*/  @P0 BRA `(.L_x_9) ;  /* 0x0000000000200947 */ /* 0x000fec0003800000 */
[----:B------:R-:W-:Y:S01]  /*0b10*/  UISETP.GE.U32.AND UP0, UPT, UR13, 0x6, UPT ;  /* 0x000000060d00788c */ /* 0x000fe2000bf06070 */
[----:B------:R-:W-:Y:S01]  /*0b20*/  IADD3 R2, P0, R2, R8, RZ ;  /* 0x0000000802027210 */ /* 0x000fe20007f1e0ff */
[----:B------:R-:W-:-:S04]  /*0b30*/  UIMAD.WIDE.U32 UR4, UR13, -0x55555555, URZ ;  /* 0xaaaaaaab0d0478a5 */ /* 0x000fc8000f8e003f */
[----:B------:R-:W-:Y:S01]  /*0b40*/  USHF.R.U32.HI UR5, URZ, 0x2, UR5 ;  /* 0x000000023f057899 */ /* 0x000fe20008011605 */
[----:B------:R-:W-:Y:S02]  /*0b50*/  IMAD.X R3, R0, 0x1, R3, P0 ;  /* 0x0000000100037824 */ /* 0x000fe400000e0603 */
[----:B------:R-:W-:Y:S02]  /*0b60*/  UMOV UR4, URZ ;  /* 0x0000003f00047c82 */ /* 0x000fe40008000000 */
[----:B------:R-:W-:Y:S02]  /*0b70*/  @UP0 ULOP3.LUT UR4, UR5, 0x1, URZ, 0xc0, !UPT ;  /* 0x0000000105040892 */ /* 0x000fe4000f8ec03f */
[----:B------:R-:W-:-:S12]  /*0b80*/  UIMAD UR5, UR5, -0x6, UR13 ;  /* 0xfffffffa050578a4 */ /* 0x000fd8000f8e020d */
.L_x_9:
[----:B------:R-:W-:Y:S01]  /*0b90*/  ISETP.GE.U32.AND P0, PT, R2, UR6, PT ;  /* 0x0000000602007c0c */ /* 0x000fe2000bf06070 */
[----:B------:R-:W-:Y:S01]  /*0ba0*/  IMAD.MOV.U32 R6, RZ, RZ, -0x1 ;  /* 0xffffffffff067424 */ /* 0x000fe200078e00ff */
[----:B------:R-:W-:Y:S01]  /*0bb0*/  PRMT R16, RZ, 0x7610, R16 ;  /* 0x00007610ff107816 */ /* 0x000fe20000000010 */
[----:B------:R-:W-:Y:S01]  /*0bc0*/  IMAD.MOV.U32 R5, RZ, RZ, -0x1 ;  /* 0xffffffffff057424 */ /* 0x000fe200078e00ff */
[----:B------:R-:W-:Y:S01]  /*0bd0*/  ISETP.GE.U32.AND.EX P0, PT, R3, UR7, PT, P0 ;  /* 0x0000000703007c0c */ /* 0x000fe2000bf06100 */
[----:B------:R-:W-:-:S12]  /*0be0*/  IMAD.MOV.U32 R4, RZ, RZ, -0x1 ;  /* 0xffffffffff047424 */ /* 0x000fd800078e00ff */
[----:B------:R-:W-:Y:S05]  /*0bf0*/  @P0 BRA `(.L_x_10) ;  /* 0x00000004005c0947 */ /* 0x000fea0003800000 */
[----:B------:R-:W0:Y:S01]  /*0c00*/  LDC.64 R24, c[0x0][0x628] ;  /* 0x00018a00ff187b82 */ /* 0x000e220000000a00 */
[----:B------:R-:W-:Y:S02]  /*0c10*/  IMAD.MOV.U32 R4, RZ, RZ, R2 ;  /* 0x000000ffff047224 */ /* 0x000fe400078e0002 */
[----:B------:R-:W-:-:S05]  /*0c20*/  IMAD.MOV.U32 R5, RZ, RZ, R3 ;  /* 0x000000ffff057224 */ /* 0x000fca00078e0003 */
[----:B------:R-:W1:Y:S08]  /*0c30*/  LDC R6, c[0x0][0x630] ;  /* 0x00018c00ff067b82 */ /* 0x000e700000000800 */
[----:B------:R-:W2:Y:S01]  /*0c40*/  LDC.64 R26, c[0x0][0x620] ;  /* 0x00018800ff1a7b82 */ /* 0x000ea20000000a00 */
[----:B0-----:R-:W-:-:S04]  /*0c50*/  ISETP.NE.U32.AND P0, PT, R24, RZ, PT ;  /* 0x000000ff1800720c */ /* 0x001fc80003f05070 */
[----:B------:R-:W-:-:S13]  /*0c60*/  ISETP.NE.AND.EX P0, PT, R25, RZ, PT, P0 ;  /* 0x000000ff1900720c */ /* 0x000fda0003f05300 */
[----:B-12---:R-:W-:Y:S05]  /*0c70*/  @!P0 BRA `(.L_x_11) ;  /* 0x0000000000288947 */ /* 0x006fea0003800000 */
[----:B------:R-:W0:Y:S02]  /*0c80*/  LDC R19, c[0x0][0x634] ;  /* 0x00018d00ff137b82 */ /* 0x000e240000000800 */
[----:B0-----:R-:W-:-:S05]  /*0c90*/  IADD3 R19, P0, R2, R19, RZ ;  /* 0x0000001302137210 */ /* 0x001fca0007f1e0ff */
[----:B------:R-:W-:-:S04]  /*0ca0*/  IMAD.X R23, RZ, RZ, R3, P0 ;  /* 0x000000ffff177224 */ /* 0x000fc800000e0603 */
[----:B------:R-:W-:-:S04]  /*0cb0*/  IMAD.WIDE.U32 R4, R23, R24, RZ ;  /* 0x0000001817047225 */ /* 0x000fc800078e00ff */
[----:B------:R-:W-:-:S04]  /*0cc0*/  IMAD.WIDE.U32 R16, P0, R19, R25, R4 ;  /* 0x0000001913107225 */ /* 0x000fc80007800004 */
[----:B------:R-:W-:-:S04]  /*0cd0*/  IMAD.WIDE.U32 R4, R19, R24, RZ ;  /* 0x0000001813047225 */ /* 0x000fc800078e00ff */
[----:B------:R-:W-:Y:S01]  /*0ce0*/  IMAD.X R19, RZ, RZ, RZ, P0 ;  /* 0x000000ffff137224 */ /* 0x000fe200000e06ff */
[----:B------:R-:W-:Y:S01]  /*0cf0*/  IADD3 RZ, P0, R5, R16, RZ ;  /* 0x0000001005ff7210 */ /* 0x000fe20007f1e0ff */
[----:B------:R-:W-:-:S04]  /*0d00*/  IMAD.MOV.U32 R18, RZ, RZ, R17 ;  /* 0x000000ffff127224 */ /* 0x000fc800078e0011 */
[----:B------:R-:W-:-:S08]  /*0d10*/  IMAD.WIDE.U32.X R4, R23, R25, R18, P0 ;  /* 0x0000001917047225 */ /* 0x000fd000000e0412 */
.L_x_11:
[--C-:B------:R-:W-:Y:S01]  /*0d20*/  SHF.R.U64 R32, R4, R6, R5.reuse ;  /* 0x0000000604207219 */ /* 0x100fe20000001205 */
[----:B------:R-:W0:Y:S01]  /*0d30*/  LDC.64 R28, c[0x0][0x640] ;  /* 0x00019000ff1c7b82 */ /* 0x000e220000000a00 */
[----:B------:R-:W-:Y:S01]  /*0d40*/  I2FP.F32.U32 R4, R14 ;  /* 0x0000000e00047245 */ /* 0x000fe20000201000 */
[----:B------:R-:W-:Y:S01]  /*0d50*/  ULDC UR6, c[0x0][0x150] ;  /* 0x0000540000067ab9 */ /* 0x000fe20000000800 */
[----:B------:R-:W-:Y:S02]  /*0d60*/  SHF.R.U32.HI R5, RZ, R6, R5 ;  /* 0x00000006ff057219 */ /* 0x000fe40000011605 */
[----:B------:R-:W-:Y:S01]  /*0d70*/  IADD3 R17, P0, RZ, -R32, RZ ;  /* 0x80000020ff117210 */ /* 0x000fe20007f1e0ff */
[----:B------:R-:W-:Y:S01]  /*0d80*/  FMUL R6, R4, UR6 ;  /* 0x0000000604067c20 */ /* 0x000fe20008400000 */
[----:B------:R-:W-:Y:S01]  /*0d90*/  ULDC UR6, c[0x0][0x154] ;  /* 0x0000550000067ab9 */ /* 0x000fe20000000800 */
[----:B------:R-:W1:Y:S02]  /*0da0*/  LDC R18, c[0x0][0x618] ;  /* 0x00018600ff127b82 */ /* 0x000e640000000800 */
[----:B------:R-:W-:-:S02]  /*0db0*/  IMAD.X R19, RZ, RZ, ~R5, P0 ;  /* 0x000000ffff137224 */ /* 0x000fc400000e0e05 */
[----:B------:R-:W2:Y:S01]  /*0dc0*/  F2I.U32.TRUNC.NTZ R6, R6 ;  /* 0x0000000600067305 */ /* 0x000ea2000020f000 */
[----:B------:R-:W-:-:S03]  /*0dd0*/  IMAD.WIDE.U32 R4, R17, R26, R2 ;  /* 0x0000001a11047225 */ /* 0x000fc600078e0002 */
[----:B------:R-:W3:Y:S01]  /*0de0*/  LDC R15, c[0x0][0x144] ;  /* 0x00005100ff0f7b82 */ /* 0x000ee20000000800 */
[----:B------:R-:W-:-:S04]  /*0df0*/  IMAD R16, R19, R26, RZ ;  /* 0x0000001a13107224 */ /* 0x000fc800078e02ff */
[----:B------:R-:W-:-:S03]  /*0e00*/  IMAD R17, R17, R27, R16 ;  /* 0x0000001b11117224 */ /* 0x000fc600078e0210 */
[----:B------:R-:W4:Y:S01]  /*0e10*/  LDC R22, c[0x0][0x608] ;  /* 0x00018200ff167b82 */ /* 0x000f220000000800 */
[----:B------:R-:W-:Y:S01]  /*0e20*/  IMAD.IADD R17, R5, 0x1, R17 ;  /* 0x0000000105117824 */ /* 0x000fe200078e0211 */
[----:B0-----:R-:W-:Y:S01]  /*0e30*/  ISETP.NE.U32.AND P0, PT, R28, RZ, PT ;  /* 0x000000ff1c00720c */ /* 0x001fe20003f05070 */
[----:B--2---:R-:W-:-:S03]  /*0e40*/  IMAD.MOV R5, RZ, RZ, -R6 ;  /* 0x000000ffff057224 */ /* 0x004fc600078e0a06 */
[----:B------:R-:W-:Y:S02]  /*0e50*/  ISETP.NE.AND.EX P0, PT, R29, RZ, PT, P0 ;  /* 0x000000ff1d00720c */ /* 0x000fe40003f05300 */
[----:B------:R-:W0:Y:S01]  /*0e60*/  LDC R19, c[0x0][0x658] ;  /* 0x00019600ff137b82 */ /* 0x000e220000000800 */
[-CC-:B-1----:R-:W-:Y:S02]  /*0e70*/  SHF.R.U64 R26, R4, R18.reuse, R17.reuse ;  /* 0x00000012041a7219 */ /* 0x182fe40000001211 */
[----:B------:R-:W-:Y:S02]  /*0e80*/  I2FP.F32.U32 R4, R21 ;  /* 0x0000001500047245 */ /* 0x000fe40000201000 */
[----:B------:R-:W-:Y:S01]  /*0e90*/  SHF.R.U32.HI R17, RZ, R18, R17 ;  /* 0x00000012ff117219 */ /* 0x000fe20000011611 */
[----:B------:R-:W-:Y:S02]  /*0ea0*/  IMAD.MOV.U32 R18, RZ, RZ, 0x1 ;  /* 0x00000001ff127424 */ /* 0x000fe400078e00ff */
[----:B------:R-:W1:Y:S01]  /*0eb0*/  LDC R24, c[0x0][0x148] ;  /* 0x00005200ff187b82 */ /* 0x000e620000000800 */
[----:B---3--:R-:W-:-:S02]  /*0ec0*/  IMAD R6, R15, R5, R14 ;  /* 0x000000050f067224 */ /* 0x008fc400078e020e */
[----:B------:R-:W-:Y:S01]  /*0ed0*/  FMUL R5, R4, UR6 ;  /* 0x0000000604057c20 */ /* 0x000fe20008400000 */
[----:B------:R-:W-:-:S04]  /*0ee0*/  IMAD.MOV.U32 R4, RZ, RZ, -0x1 ;  /* 0xffffffffff047424 */ /* 0x000fc800078e00ff */
[----:B------:R-:W2:Y:S01]  /*0ef0*/  LDC R25, c[0x0][0x600] ;  /* 0x00018000ff197b82 */ /* 0x000ea20000000800 */
[-CC-:B----4-:R-:W-:Y:S02]  /*0f00*/  SHF.R.U64 R34, R26, R22.reuse, R17.reuse ;  /* 0x000000161a227219 */ /* 0x190fe40000001211 */
[----:B------:R-:W-:Y:S02]  /*0f10*/  SHF.R.U32.HI R14, RZ, R22, R17 ;  /* 0x00000016ff0e7219 */ /* 0x000fe40000011611 */
[----:B------:R3:W4:Y:S03]  /*0f20*/  F2I.U32.TRUNC.NTZ R22, R5 ;  /* 0x0000000500167305 */ /* 0x000726000020f000 */
[----:B------:R-:W1:Y:S01]  /*0f30*/  LDC R27, c[0x0][0x648] ;  /* 0x00019200ff1b7b82 */ /* 0x000e620000000800 */
[-C--:B0-----:R-:W-:Y:S02]  /*0f40*/  SHF.R.U64 R36, R34, R19.reuse, R14 ;  /* 0x0000001322247219 */ /* 0x081fe4000000120e */
[----:B------:R-:W-:-:S02]  /*0f50*/  SHF.L.U32 R4, R4, R19, RZ ;  /* 0x0000001304047219 */ /* 0x000fc400000006ff */
[-C--:B------:R-:W-:Y:S02]  /*0f60*/  SHF.R.U32.HI R14, RZ, R19.reuse, R14 ;  /* 0x00000013ff0e7219 */ /* 0x080fe4000001160e */
[----:B------:R-:W-:Y:S01]  /*0f70*/  SHF.L.U32 R18, R18, R19, RZ ;  /* 0x0000001312127219 */ /* 0x000fe200000006ff */
[----:B------:R-:W0:Y:S01]  /*0f80*/  LDC R31, c[0x0][0x638] ;  /* 0x00018e00ff1f7b82 */ /* 0x000e220000000800 */
[----:B------:R-:W-:Y:S01]  /*0f90*/  LOP3.LUT R19, RZ, R4, RZ, 0x33, !PT ;  /* 0x00000004ff137212 */ /* 0x000fe200078e33ff */
[----:B------:R-:W-:Y:S02]  /*0fa0*/  IMAD.MOV.U32 R4, RZ, RZ, R36 ;  /* 0x000000ffff047224 */ /* 0x000fe400078e0024 */
[----:B---3--:R-:W-:-:S04]  /*0fb0*/  IMAD.MOV.U32 R5, RZ, RZ, R14 ;  /* 0x000000ffff057224 */ /* 0x008fc800078e000e */
[----:B------:R-:W3:Y:S01]  /*0fc0*/  LDC R30, c[0x0][0x610] ;  /* 0x00018400ff1e7b82 */ /* 0x000ee20000000800 */
[----:B----4-:R-:W-:Y:S05]  /*0fd0*/  @!P0 BRA `(.L_x_12) ;  /* 0x0000000000288947 */ /* 0x010fea0003800000 */
[----:B------:R-:W4:Y:S02]  /*0fe0*/  LDC R17, c[0x0][0x64c] ;  /* 0x00019300ff117b82 */ /* 0x000f240000000800 */
[----:B----4-:R-:W-:-:S05]  /*0ff0*/  IADD3 R17, P0, R36, R17, RZ ;  /* 0x0000001124117210 */ /* 0x010fca0007f1e0ff */
        /* <DEDUP_REMOVED lines=8> */
.L_x_12:
[----:B-1----:R-:W-:Y:S01]  /*1080*/  SHF.R.U64 R4, R4, R27, R5 ;  /* 0x0000001b04047219 */ /* 0x002fe20000001205 */
[----:B--2---:R-:W-:Y:S01]  /*1090*/  VIADD R5, R25, 0xffffffff ;  /* 0xffffffff19057836 */ /* 0x004fe20000000000 */
[----:B------:R-:W-:Y:S01]  /*10a0*/  LOP3.LUT R19, R34, R19, RZ, 0xc0, !PT ;  /* 0x0000001322137212 */ /* 0x000fe200078ec0ff */
[----:B------:R-:W-:Y:S02]  /*10b0*/  IMAD.MOV R22, RZ, RZ, -R22 ;  /* 0x000000ffff167224 */ /* 0x000fe400078e0a16 */
[----:B------:R-:W-:Y:S01]  /*10c0*/  IMAD.MOV R14, RZ, RZ, -R4 ;  /* 0x000000ffff0e7224 */ /* 0x000fe200078e0a04 */
[----:B------:R-:W-:Y:S01]  /*10d0*/  LOP3.LUT R5, R26, R5, RZ, 0xc0, !PT ;  /* 0x000000051a057212 */ /* 0x000fe200078ec0ff */
[----:B------:R-:W-:Y:S02]  /*10e0*/  IMAD R19, R18, R4, R19 ;  /* 0x0000000412137224 */ /* 0x000fe400078e0213 */
[----:B------:R-:W-:Y:S02]  /*10f0*/  @P2 IMAD R6, R24, R22, R21 ;  /* 0x0000001618062224 */ /* 0x000fe400078e0215 */
[----:B0-----:R-:W-:-:S02]  /*1100*/  IMAD R4, R14, R31, R36 ;  /* 0x0000001f0e047224 */ /* 0x001fc400078e0224 */
[----:B---3--:R-:W-:Y:S02]  /*1110*/  IMAD R6, R19, R30, R6 ;  /* 0x0000001e13067224 */ /* 0x008fe400078e0206 */
[----:B------:R-:W-:Y:S02]  /*1120*/  IMAD R15, R4, R25, R5 ;  /* 0x00000019040f7224 */ /* 0x000fe400078e0205 */
[----:B------:R-:W-:Y:S02]  /*1130*/  IMAD.MOV.U32 R16, RZ, RZ, 0x1 ;  /* 0x00000001ff107424 */ /* 0x000fe400078e00ff */
[----:B------:R-:W-:Y:S01]  /*1140*/  IMAD.MOV.U32 R4, RZ, RZ, R32 ;  /* 0x000000ffff047224 */ /* 0x000fe200078e0020 */
[----:B------:R-:W-:Y:S02]  /*1150*/  SEL R5, R15, R6, !P2 ;  /* 0x000000060f057207 */ /* 0x000fe40005000000 */
[----:B------:R-:W-:-:S07]  /*1160*/  SEL R6, R6, R15, !P2 ;  /* 0x0000000f06067207 */ /* 0x000fce0005000000 */
.L_x_10:
[----:B------:R-:W-:Y:S05]  /*1170*/  @!P3 BRA `(.L_x_13) ;  /* 0x0000006c00b8b947 */ /* 0x000fea0003800000 */
[----:B------:R-:W-:-:S13]  /*1180*/  ISETP.GT.U32.AND P0, PT, R33, 0x1, PT ;  /* 0x000000012100780c */ /* 0x000fda0003f04070 */
[----:B------:R-:W-:Y:S05]  /*1190*/  @P0 EXIT ;  /* 0x000000000000094d */ /* 0x000fea0003800000 */
.L_x_14:
[----:B------:R-:W-:-:S08]  /*11a0*/  NOP ;  /* 0x0000000000007918 */ /* 0x000fd00000000000 */
[----:B------:R-:W0:Y:S02]  /*11b0*/  USETMAXREG.TRY_ALLOC.CTAPOOL UP0, 0xe8 ;  /* 0x000000e8000079c8 */ /* 0x000e240008000600 */
[----:B0-----:R-:W-:-:S13]  /*11c0*/  PLOP3.LUT P0, PT, PT, PT, UP0, 0x80, 0x0 ;  /* 0x000000000000781c */ /* 0x001fda0003f0f008 */
[----:B------:R-:W-:Y:S05]  /*11d0*/  @!P0 BRA `(.L_x_14) ;  /* 0xfffffffc00f08947 */ /* 0x000fea000383ffff */
[----:B------:R-:W-:-:S13]  /*11e0*/  LOP3.LUT P0, RZ, R16, 0xff, RZ, 0xc0, !PT ;  /* 0x000000ff10ff7812 */ /* 0x000fda000780c0ff */
[----:B------:R-:W-:Y:S05]  /*11f0*/  @!P0 EXIT ;  /* 0x000000000000894d */ /* 0x000fea0003800000 */
[----:B------:R-:W0:Y:S01]  /*1200*/  S2UR UR6, SR_CgaCtaId ;  /* 0x00000000000679c3 */ /* 0x000e220000008800 */
[----:B------:R-:W-:Y:S01]  /*1210*/  SHF.R.S32.HI R14, RZ, 0x1f, R11 ;  /* 0x0000001fff0e7819 */ /* 0x000fe2000001140b */
[----:B------:R-:W-:Y:S01]  /*1220*/  UIADD3 UR7, UR11, -0x1, URZ ;  /* 0xffffffff0b077890 */ /* 0x000fe2000fffe03f */
[----:B------:R-:W-:Y:S01]  /*1230*/  LOP3.LUT R146, R7, 0x1, RZ, 0xfc, !PT ;  /* 0x0000000107927812 */ /* 0x000fe200078efcff */
[----:B------:R-:W-:Y:S01]  /*1240*/  UMOV UR9, 0x400 ;  /* 0x0000040000097882 */ /* 0x000fe20000000000 */
[CC--:B------:R-:W-:Y:S01]  /*1250*/  LEA.HI R13, R14.reuse, R11.reuse, RZ, 0x2 ;  /* 0x0000000b0e0d7211 */ /* 0x0c0fe200078f10ff */
[----:B------:R-:W-:Y:S01]  /*1260*/  UISETP.LT.AND UP0, UPT, UR13, 0x1, UPT ;  /* 0x000000010d00788c */ /* 0x000fe2000bf01270 */
[----:B------:R-:W-:Y:S01]  /*1270*/  LEA.HI R17, R14, R11, RZ, 0x5 ;  /* 0x0000000b0e117211 */ /* 0x000fe200078f28ff */
[----:B------:R-:W-:Y:S01]  /*1280*/  USHF.L.U32 UR21, UR13, 0x1, URZ ;  /* 0x000000010d157899 */ /* 0x000fe2000800063f */
[--C-:B------:R-:W-:Y:S01]  /*1290*/  SHF.R.S32.HI R15, RZ, 0x2, R13.reuse ;  /* 0x00000002ff0f7819 */ /* 0x100fe2000001140d */
[----:B------:R-:W-:Y:S01]  /*12a0*/  USEL UR10, UR13, 0x1, UP0 ;  /* 0x000000010d0a7887 */ /* 0x000fe20008000000 */
[----:B------:R-:W-:Y:S01]  /*12b0*/  SHF.R.S32.HI R16, RZ, 0x1f, R13 ;  /* 0x0000001fff107819 */ /* 0x000fe2000001140d */
[----:B------:R-:W-:Y:S01]  /*12c0*/  UISETP.NE.AND UP0, UPT, UR7, URZ, UPT ;  /* 0x0000003f0700728c */ /* 0x000fe2000bf05270 */
[----:B------:R-:W-:Y:S01]  /*12d0*/  SHF.R.S32.HI R17, RZ, 0x5, R17 ;  /* 0x00000005ff117819 */ /* 0x000fe20000011411 */
[----:B------:R-:W-:Y:S01]  /*12e0*/  UIADD3 UR10, -UR10, UR13, URZ ;  /* 0x0000000d0a0a7290 */ /* 0x000fe2000fffe13f */
[----:B------:R-:W-:-:S04]  /*12f0*/  LEA.HI R16, R16, R15, RZ, 0x3 ;  /* 0x0000000f10107211 */ /* 0x000fc800078f18ff */
[----:B------:R-:W-:Y:S01]  /*1300*/  LOP3.LUT R16, R16, 0xfffffff8, RZ, 0xc0, !PT ;  /* 0xfffffff810107812 */ /* 0x000fe200078ec0ff */
[----:B0-----:R-:W-:-:S04]  /*1310*/  ULEA UR9, UR6, UR9, 0x18 ;  /* 0x0000000906097291 */ /* 0x001fc8000f8ec03f */
[----:B------:R-:W-:Y:S01]  /*1320*/  IMAD.IADD R14, R15, 0x1, -R16 ;  /* 0x000000010f0e7824 */ /* 0x000fe200078e0a10 */
[----:B------:R-:W-:Y:S01]  /*1330*/  USHF.L.U32 UR6, UR7, 0x3, URZ ;  /* 0x0000000307067899 */ /* 0x000fe2000800063f */
[----:B------:R-:W-:Y:S01]  /*1340*/  LOP3.LUT R16, R13, 0xfffffffc, RZ, 0xc0, !PT ;  /* 0xfffffffc0d107812 */ /* 0x000fe200078ec0ff */
[----:B------:R-:W-:Y:S01]  /*1350*/  USEL UR7, URZ, 0x1, UP0 ;  /* 0x000000013f077887 */ /* 0x000fe20008000000 */
[--C-:B------:R-:W-:Y:S01]  /*1360*/  IMAD R13, R17, -0x10, -R14.reuse ;  /* 0xfffffff0110d7824 */ /* 0x100fe200078e0a0e */
[----:B------:R-:W-:Y:S01]  /*1370*/  ULOP3.LUT UR6, UR6, 0x8, URZ, 0xc0, !UPT ;  /* 0x0000000806067892 */ /* 0x000fe2000f8ec03f */
[----:B------:R-:W-:Y:S01]  /*1380*/  SHF.R.S32.HI R15, RZ, 0x1f, R14 ;  /* 0x0000001fff0f7819 */ /* 0x000fe2000001140e */
[----:B------:R-:W-:Y:S01]  /*1390*/  UIADD3 UR22, UR9, 0x70, URZ ;  /* 0x0000007009167890 */ /* 0x000fe2000fffe03f */
[----:B------:R-:W-:Y:S01]  /*13a0*/  IMAD.IADD R11, R11, 0x1, -R16 ;  /* 0x000000010b0b7824 */ /* 0x000fe200078e0a10 */
[----:B------:R-:W-:Y:S01]  /*13b0*/  ULOP3.LUT UR23, UR6, 0x8, URZ, 0x3c, !UPT ;  /* 0x0000000806177892 */ /* 0x000fe2000f8e3c3f */
[----:B------:R-:W-:Y:S01]  /*13c0*/  IMAD.U32 R148, RZ, RZ, UR7 ;  /* 0x00000007ff947e24 */ /* 0x000fe2000f8e00ff */
[----:B------:R-:W-:Y:S01]  /*13d0*/  ULOP3.LUT UR12, UR6, 0x18, URZ, 0x3c, !UPT ;  /* 0x00000018060c7892 */ /* 0x000fe2000f8e3c3f */
[----:B------:R-:W-:Y:S01]  /*13e0*/  IMAD.WIDE R14, R17, 0x10, R14 ;  /* 0x00000010110e7825 */ /* 0x000fe200078e020e */
[----:B------:R-:W-:Y:S01]  /*13f0*/  ULEA UR11, UR11, UR22, 0x3 ;  /* 0x000000160b0b7291 */ /* 0x000fe2000f8e183f */
[----:B------:R-:W-:-:S02]  /*1400*/  ULDC UR6, c[0x0][0x284] ;  /* 0x0000a10000067ab9 */ /* 0x000fc40000000800 */
[----:B------:R-:W-:-:S09]  /*1410*/  VIADD R13, R13, UR6 ;  /* 0x000000060d0d7c36 */ /* 0x000fd20008000000 */
.L_x_169:
[----:B------:R-:W-:Y:S01]  /*1420*/  SHF.L.U32 R16, R148, 0x1f, RZ ;  /* 0x0000001f94107819 */ /* 0x000fe200000006ff */
[----:B------:R-:W0:Y:S01]  /*1430*/  LDC R17, c[0x0][0x28c] ;  /* 0x0000a300ff117b82 */ /* 0x000e220000000800 */
[----:B------:R-:W-:Y:S01]  /*1440*/  UMOV UR6, URZ ;  /* 0x0000003f00067c82 */ /* 0x000fe20008000000 */
[----:B------:R-:W-:Y:S01]  /*1450*/  UMOV UR20, UR5 ;  /* 0x0000000500147c82 */ /* 0x000fe20008000000 */
[----:B-1----:R-:W1:Y:S01]  /*1460*/  SYNCS.PHASECHK.TRANS64.TRYWAIT P0, [UR11+-0x8], R16 ;  /* 0xfffff810ff0075a7 */ /* 0x002e62000800014b */
[----:B0-----:R-:W-:Y:S01]  /*1470*/  ISETP.GE.AND P1, PT, R17, 0x1, PT ;  /* 0x000000011100780c */ /* 0x001fe20003f26270 */
[----:B-1-34-:R-:W-:-:S12]  /*1480*/  @!P0 BRA `(.L_x_15) ;  /* 0x0000007c00208947 */ /* 0x01afd80003800000 */
.L_x_193:
[----:B------:R-:W-:Y:S01]  /*1490*/  UMOV UR7, URZ ;  /* 0x0000003f00077c82 */ /* 0x000fe20008000000 */
[----:B------:R-:W-:Y:S01]  /*14a0*/  UMOV UR8, URZ ;  /* 0x0000003f00087c82 */ /* 0x000fe20008000000 */
[----:B------:R-:W-:Y:S02]  /*14b0*/  CS2R R22, SRZ ;  /* 0x0000000000167805 */ /* 0x000fe4000001ff00 */
[----:B------:R-:W-:Y:S02]  /*14c0*/  CS2R R20, SRZ ;  /* 0x0000000000147805 */ /* 0x000fe4000001ff00 */
[----:B------:R-:W-:Y:S02]  /*14d0*/  CS2R R88, SRZ ;  /* 0x0000000000587805 */ /* 0x000fe4000001ff00 */
[----:B------:R-:W-:Y:S02]  /*14e0*/  CS2R R90, SRZ ;  /* 0x00000000005a7805 */ /* 0x000fe4000001ff00 */
[----:B------:R-:W-:-:S02]  /*14f0*/  CS2R R92, SRZ ;  /* 0x00000000005c7805 */ /* 0x000fc4000001ff00 */
[----:B------:R-:W-:Y:S02]  /*1500*/  CS2R R94, SRZ ;  /* 0x00000000005e7805 */ /* 0x000fe4000001ff00 */
        /* <DEDUP_REMOVED lines=24> */
[----:B------:R-:W-:Y:S01]  /*1690*/  CS2R R144, SRZ ;  /* 0x0000000000907805 */ /* 0x000fe2000001ff00 */
[----:B------:R-:W-:Y:S01]  /*16a0*/  IMAD.MOV.U32 R147, RZ, RZ, RZ ;  /* 0x000000ffff937224 */ /* 0x000fe200078e00ff */
[----:B------:R-:W-:Y:S01]  /*16b0*/  CS2R R24, SRZ ;  /* 0x0000000000187805 */ /* 0x000fe2000001ff00 */
[----:B------:R-:W-:Y:S01]  /*16c0*/  IMAD.MOV.U32 R149, RZ, RZ, RZ ;  /* 0x000000ffff957224 */ /* 0x000fe200078e00ff */
[----:B------:R-:W-:Y:S01]  /*16d0*/  CS2R R26, SRZ ;  /* 0x00000000001a7805 */ /* 0x000fe2000001ff00 */
[----:B------:R-:W-:Y:S01]  /*16e0*/  IMAD.U32 R19, RZ, RZ, UR4 ;  /* 0x00000004ff137e24 */ /* 0x000fe2000f8e00ff */
        /* <DEDUP_REMOVED lines=29> */
[----:B------:R-:W-:Y:S01]  /*18c0*/  CS2R R86, SRZ ;  /* 0x0000000000567805 */ /* 0x000fe2000001ff00 */
[----:B------:R-:W-:Y:S06]  /*18d0*/  @!P1 BRA `(.L_x_16) ;  /* 0x00000008006c9947 */ /* 0x000fec0003800000 */
[----:B------:R-:W-:-:S13]  /*18e0*/  ISETP.NE.AND P1, PT, R146, 0x3, PT ;  /* 0x000000039200780c */ /* 0x000fda0003f25270 */
[----:B------:R-:W-:Y:S05]  /*18f0*/  @!P1 BRA `(.L_x_17) ;  /* 0x0000000000049947 */ /* 0x000fea0003800000 */
[----:B------:R-:W-:Y:S01]  /*1900*/  BPT.TRAP 0x1 ;  /* 0x000000040000795c */ /* 0x000fe20000300000 */
.L_x_17:
[----:B------:R-:W-:Y:S01]  /*1910*/  ULEA UR6, UR5, UR9, 0x3 ;  /* 0x0000000905067291 */ /* 0x000fe2000f8e183f */
[----:B0-----:R-:W-:-:S05]  /*1920*/  IMAD.U32 R16, RZ, RZ, UR4 ;  /* 0x00000004ff107e24 */ /* 0x001fca000f8e00ff */
[----:B------:R-:W-:-:S04]  /*1930*/  SHF.L.U32 R16, R16, 0x1f, RZ ;  /* 0x0000001f10107819 */ /* 0x000fc800000006ff */
[----:B------:R0:W1:Y:S01]  /*1940*/  SYNCS.PHASECHK.TRANS64.TRYWAIT P0, [UR6], R16 ;  /* 0x00000010ff0075a7 */ /* 0x0000620008000146 */
[----:B------:R-:W-:Y:S05]  /*1950*/  @!P1 BRA `(.L_x_18) ;  /* 0x0000000000049947 */ /* 0x000fea0003800000 */
[----:B------:R-:W-:Y:S01]  /*1960*/  BPT.TRAP 0x1 ;  /* 0x000000040000795c */ /* 0x000fe20000300000 */
.L_x_18:
[----:B-1----:R-:W-:Y:S05]  /*1970*/  @P0 BRA `(.L_x_19) ;  /* 0x0000000000080947 */ /* 0x002fea0003800000 */
[----:B------:R-:W1:Y:S02]  /*1980*/  SYNCS.PHASECHK.TRANS64.TRYWAIT P0, [UR6], R16 ;  /* 0x00000010ff0075a7 */ /* 0x000e640008000146 */
[----:B-1----:R-:W-:Y:S05]  /*1990*/  @!P0 BRA `(.L_x_20) ;  /* 0x0000007400f48947 */ /* 0x002fea0003800000 */
.L_x_19:
[----:B------:R-:W-:Y:S01]  /*19a0*/  UIADD3 UR6, UR9, 0x180, URZ ;  /* 0x0000018009067890 */ /* 0x000fe2000fffe03f */
[----:B------:R-:W-:Y:S01]  /*19b0*/  WARPGROUP.ARRIVE ;  /* 0x00000000000079c5 */ /* 0x000fe20000000000 */
[----:B------:R-:W-:Y:S01]  /*19c0*/  UIADD3 UR7, UR9, 0xc180, URZ ;  /* 0x0000c18009077890 */ /* 0x000fe2000fffe03f */
[----:B------:R-:W-:Y:S01]  /*19d0*/  CS2R R22, SRZ ;  /* 0x0000000000167805 */ /* 0x000fe2000001ff00 */
[----:B------:R-:W-:Y:S01]  /*19e0*/  USHF.R.U32.HI UR6, URZ, 0x4, UR6 ;  /* 0x000000043f067899 */ /* 0x000fe20008011606 */
[----:B------:R-:W-:Y:S01]  /*19f0*/  CS2R R20, SRZ ;  /* 0x0000000000147805 */ /* 0x000fe2000001ff00 */
[----:B------:R-:W-:Y:S01]  /*1a00*/  USHF.R.U32.HI UR7, URZ, 0x4, UR7 ;  /* 0x000000043f077899 */ /* 0x000fe20008011607 */
[----:B------:R-:W-:Y:S01]  /*1a10*/  CS2R R88, SRZ ;  /* 0x0000000000587805 */ /* 0x000fe2000001ff00 */
[----:B------:R-:W-:Y:S01]  /*1a20*/  ULOP3.LUT UR6, UR6, 0x3fff, URZ, 0xc0, !UPT ;  /* 0x00003fff06067892 */ /* 0x000fe2000f8ec03f */
[----:B------:R-:W-:Y:S01]  /*1a30*/  CS2R R90, SRZ ;  /* 0x00000000005a7805 */ /* 0x000fe2000001ff00 */
[----:B------:R-:W-:Y:S01]  /*1a40*/  ULOP3.LUT UR7, UR7, 0x3fff, URZ, 0xc0, !UPT ;  /* 0x00003fff07077892 */ /* 0x000fe2000f8ec03f */
[----:B------:R-:W-:Y:S01]  /*1a50*/  CS2R R92, SRZ ;  /* 0x00000000005c7805 */ /* 0x000fe2000001ff00 */
[----:B------:R-:W-:Y:S01]  /*1a60*/  ULOP3.LUT UR6, UR6, 0x10000, URZ, 0xfc, !UPT ;  /* 0x0001000006067892 */ /* 0x000fe2000f8efc3f */
[----:B------:R-:W-:Y:S01]  /*1a70*/  CS2R R94, SRZ ;  /* 0x00000000005e7805 */ /* 0x000fe2000001ff00 */
[----:B------:R-:W-:Y:S01]  /*1a80*/  ULOP3.LUT UR7, UR7, 0x10000, URZ, 0xfc, !UPT ;  /* 0x0001000007077892 */ /* 0x000fe2000f8efc3f */
[----:B------:R-:W-:Y:S01]  /*1a90*/  CS2R R96, SRZ ;  /* 0x0000000000607805 */ /* 0x000fe2000001ff00 */
[----:B------:R-:W-:Y:S01]  /*1aa0*/  ULEA UR6, UR5, UR6, 0x9 ;  /* 0x0000000605067291 */ /* 0x000fe2000f8e483f */
[----:B------:R-:W-:Y:S01]  /*1ab0*/  CS2R R98, SRZ ;  /* 0x0000000000627805 */ /* 0x000fe2000001ff00 */
[----:B------:R-:W-:Y:S01]  /*1ac0*/  ULEA UR7, UR5, UR7, 0xa ;  /* 0x0000000705077291 */ /* 0x000fe2000f8e503f */
[----:B------:R-:W-:Y:S01]  /*1ad0*/  CS2R R100, SRZ ;  /* 0x0000000000647805 */ /* 0x000fe2000001ff00 */
[----:B------:R-:W-:Y:S01]  /*1ae0*/  UMOV UR17, 0x40000040 ;  /* 0x4000004000117882 */ /* 0x000fe20000000000 */
[----:B------:R-:W-:Y:S01]  /*1af0*/  UMOV UR19, 0x40000040 ;  /* 0x4000004000137882 */ /* 0x000fe20000000000 */
[----:B------:R-:W-:Y:S01]  /*1b00*/  CS2R R102, SRZ ;  /* 0x0000000000667805 */ /* 0x000fe2000001ff00 */
[----:B------:R-:W-:Y:S01]  /*1b10*/  UMOV UR16, UR6 ;  /* 0x0000000600107c82 */ /* 0x000fe20008000000 */
[----:B------:R-:W-:Y:S01]  /*1b20*/  CS2R R104, SRZ ;  /* 0x0000000000687805 */ /* 0x000fe2000001ff00 */
[----:B------:R-:W-:Y:S01]  /*1b30*/  UMOV UR18, UR7 ;  /* 0x0000000700127c82 */ /* 0x000fe20008000000 */
[----:B------:R-:W-:Y:S01]  /*1b40*/  CS2R R106, SRZ ;  /* 0x00000000006a7805 */ /* 0x000fe2000001ff00 */
[----:B------:R-:W-:Y:S01]  /*1b50*/  QGMMA.64x128x32.F32.E4M3.E4M3 R24, gdesc[UR16], RZ, !UPT ;  /* 0x01e00000101879f3 */ /* 0x000fe2000c7008ff */
[----:B------:R-:W-:Y:S01]  /*1b60*/  UIADD3 UR16, UR6, 0x2, URZ ;  /* 0x0000000206107890 */ /* 0x000fe2000fffe03f */
[----:B------:R-:W-:Y:S01]  /*1b70*/  CS2R R108, SRZ ;  /* 0x00000000006c7805 */ /* 0x000fe2000001ff00 */
[----:B------:R-:W-:Y:S01]  /*1b80*/  UIADD3 UR18, UR7, 0x2, URZ ;  /* 0x0000000207127890 */ /* 0x000fe2000fffe03f */
[----:B------:R-:W-:Y:S01]  /*1b90*/  CS2R R110, SRZ ;  /* 0x00000000006e7805 */ /* 0x000fe2000001ff00 */
[----:B------:R-:W-:Y:S01]  /*1ba0*/  UMOV UR17, 0x40000040 ;  /* 0x4000004000117882 */ /* 0x000fe20000000000 */
[----:B------:R-:W-:Y:S01]  /*1bb0*/  UMOV UR19, 0x40000040 ;  /* 0x4000004000137882 */ /* 0x000fe20000000000 */
        /* <DEDUP_REMOVED lines=17> */
[----:B------:R-:W-:Y:S02]  /*1cd0*/  IMAD.MOV.U32 R147, RZ, RZ, RZ ;  /* 0x000000ffff937224 */ /* 0x000fe400078e00ff */
[----:B------:R-:W-:Y:S01]  /*1ce0*/  IMAD.MOV.U32 R149, RZ, RZ, RZ ;  /* 0x000000ffff957224 */ /* 0x000fe200078e00ff */
[----:B------:R-:W-:Y:S01]  /*1cf0*/  QGMMA.64x128x32.F32.E4M3.E4M3 R24, gdesc[UR16], R24 ;  /* 0x01e00000101879f3 */ /* 0x000fe20008700818 */
[----:B------:R-:W-:-:S02]  /*1d00*/  UIADD3 UR16, UR6, 0x4, URZ ;  /* 0x0000000406107890 */ /* 0x000fc4000fffe03f */
[----:B------:R-:W-:Y:S01]  /*1d10*/  UIADD3 UR18, UR7, 0x4, URZ ;  /* 0x0000000407127890 */ /* 0x000fe2000fffe03f */
[----:B------:R-:W-:Y:S01]  /*1d20*/  UMOV UR17, 0x40000040 ;  /* 0x4000004000117882 */ /* 0x000fe20000000000 */
[----:B------:R-:W-:-:S07]  /*1d30*/  UMOV UR19, 0x40000040 ;  /* 0x4000004000137882 */ /* 0x000fce0000000000 */
[----:B------:R-:W-:Y:S01]  /*1d40*/  QGMMA.64x128x32.F32.E4M3.E4M3 R24, gdesc[UR16], R24 ;  /* 0x01e00000101879f3 */ /* 0x000fe20008700818 */
[----:B------:R-:W-:Y:S02]  /*1d50*/  UIADD3 UR18, UR7, 0x6, URZ ;  /* 0x0000000607127890 */ /* 0x000fe4000fffe03f */
[----:B------:R-:W-:Y:S01]  /*1d60*/  UIADD3 UR16, UR6, 0x6, URZ ;  /* 0x0000000606107890 */ /* 0x000fe2000fffe03f */
[----:B------:R-:W-:Y:S01]  /*1d70*/  ULDC UR7, c[0x0][0x50c] ;  /* 0x0001430000077ab9 */ /* 0x000fe20000000800 */
[----:B------:R-:W-:Y:S01]  /*1d80*/  UMOV UR17, 0x40000040 ;  /* 0x4000004000117882 */ /* 0x000fe20000000000 */
[----:B------:R-:W-:Y:S01]  /*1d90*/  UISETP.NE.AND UP0, UPT, UR7, 0x4, UPT ;  /* 0x000000040700788c */ /* 0x000fe2000bf05270 */
[----:B------:R-:W-:Y:S01]  /*1da0*/  UMOV UR19, 0x40000040 ;  /* 0x4000004000137882 */ /* 0x000fe20000000000 */
[----:B------:R-:W-:Y:S02]  /*1db0*/  UMOV UR6, 0x4 ;  /* 0x0000000400067882 */ /* 0x000fe40000000000 */
[----:B------:R-:W-:-:S06]  /*1dc0*/  USEL UR7, URZ, 0x1, UP0 ;  /* 0x000000013f077887 */ /* 0x000fcc0008000000 */
[----:B------:R-:W-:Y:S01]  /*1dd0*/  ISETP.NE.AND P0, PT, RZ, UR7, PT ;  /* 0x00000007ff007c0c */ /* 0x000fe2000bf05270 */
[----:B------:R-:W-:-:S12]  /*1de0*/  QGMMA.64x128x32.F32.E4M3.E4M3 R24, gdesc[UR16], R24, gsb0 ;  /* 0x01e00000101879f3 */ /* 0x000fd80008000818 */
[----:B------:R-:W-:Y:S05]  /*1df0*/  @!P0 BRA `(.L_x_21) ;  /* 0x0000000400088947 */ /* 0x000fea0003800000 */
[----:B------:R-:W-:Y:S02]  /*1e00*/  WARPGROUP.DEPBAR.LE gsb0, 0x0 ;  /* 0x00008000000079c5 */ /* 0x000fe40000010000 */
[----:B------:R-:W-:-:S01]  /*1e10*/  FADD R149, RZ, R24 ;  /* 0x00000018ff957221 */ /* 0x000fc20000000000 */
[----:B------:R-:W-:Y:S01]  /*1e20*/  FADD R144, RZ, R25 ;  /* 0x00000019ff907221 */ /* 0x000fe20000000000 */
        /* <DEDUP_REMOVED lines=62> */
[----:B------:R-:W-:-:S06]  /*2210*/  UMOV UR6, URZ ;  /* 0x0000003f00067c82 */ /* 0x000fcc0008000000 */
.L_x_21:
[----:B------:R-:W-:-:S04]  /*2220*/  UIADD3 UR20, UR5, 0x1, URZ ;  /* 0x0000000105147890 */ /* 0x000fc8000fffe03f */
[----:B------:R-:W-:-:S04]  /*2230*/  UISETP.NE.AND UP0, UPT, UR20, 0x6, UPT ;  /* 0x000000061400788c */ /* 0x000fc8000bf05270 */
[----:B------:R-:W-:Y:S02]  /*2240*/  USEL UR8, URZ, 0x1, UP0 ;  /* 0x000000013f087887 */ /* 0x000fe40008000000 */
[----:B------:R-:W-:Y:S02]  /*2250*/  USEL UR20, UR20, URZ, UP0 ;  /* 0x0000003f14147287 */ /* 0x000fe40008000000 */
[----:B------:R-:W-:-:S06]  /*2260*/  ULOP3.LUT UR8, UR4, UR8, URZ, 0x3c, !UPT ;  /* 0x0000000804087292 */ /* 0x000fcc000f8e3c3f */
[----:B------:R-:W-:Y:S01]  /*2270*/  IMAD.U32 R19, RZ, RZ, UR8 ;  /* 0x00000008ff137e24 */ /* 0x000fe2000f8e00ff */
[----:B------:R-:W-:-:S06]  /*2280*/  UMOV UR8, 0x1 ;  /* 0x0000000100087882 */ /* 0x000fcc0000000000 */
.L_x_16:
[----:B------:R-:W-:-:S06]  /*2290*/  UISETP.GE.AND UP0, UPT, UR10, 0x1, UPT ;  /* 0x000000010a00788c */ /* 0x000fcc000bf06270 */
[----:B------:R-:W-:-:S13]  /*22a0*/  PLOP3.LUT P0, PT, PT, PT, UP0, 0x80, 0x0 ;  /* 0x000000000000781c */ /* 0x000fda0003f0f008 */
[----:B------:R-:W-:Y:S05]  /*22b0*/  @!P0 BRA `(.L_x_22) ;  /* 0x0000000800348947 */ /* 0x000fea0003800000 */
[----:B01----:R-:W-:Y:S01]  /*22c0*/  IMAD.U32 R16, RZ, RZ, UR10 ;  /* 0x0000000aff107e24 */ /* 0x003fe2000f8e00ff */
[----:B------:R-:W-:Y:S01]  /*22d0*/  UMOV UR24, UR5 ;  /* 0x0000000500187c82 */ /* 0x000fe20008000000 */
[----:B------:R-:W-:-:S05]  /*22e0*/  ULDC UR25, c[0x0][0x50c] ;  /* 0x0001430000197ab9 */ /* 0x000fca0000000800 */
.L_x_30:
[----:B------:R-:W-:-:S13]  /*22f0*/  ISETP.NE.AND P1, PT, R146, 0x3, PT ;  /* 0x000000039200780c */ /* 0x000fda0003f25270 */
[----:B01----:R-:W-:Y:S05]  /*2300*/  @!P1 BRA `(.L_x_23) ;  /* 0x0000000000049947 */ /* 0x003fea0003800000 */
[----:B------:R-:W-:Y:S01]  /*2310*/  BPT.TRAP 0x1 ;  /* 0x000000040000795c */ /* 0x000fe20000300000 */
.L_x_23:
[----:B------:R-:W-:Y:S01]  /*2320*/  ULEA UR16, UR20, UR9, 0x3 ;  /* 0x0000000914107291 */ /* 0x000fe2000f8e183f */
[----:B------:R-:W-:-:S08]  /*2330*/  SHF.L.U32 R17, R19, 0x1f, RZ ;  /* 0x0000001f13117819 */ /* 0x000fd000000006ff */
[----:B------:R0:W1:Y:S01]  /*2340*/  SYNCS.PHASECHK.TRANS64.TRYWAIT P0, [UR16], R17 ;  /* 0x00000011ff0075a7 */ /* 0x0000620008000150 */
[----:B------:R-:W-:Y:S05]  /*2350*/  @!P1 BRA `(.L_x_24) ;  /* 0x0000000000049947 */ /* 0x000fea0003800000 */
[----:B------:R-:W-:Y:S01]  /*2360*/  BPT.TRAP 0x1 ;  /* 0x000000040000795c */ /* 0x000fe20000300000 */
.L_x_24:
[----:B-1----:R-:W-:Y:S05]  /*2370*/  @P0 BRA `(.L_x_25) ;  /* 0x0000000000080947 */ /* 0x002fea0003800000 */
[----:B------:R-:W1:Y:S02]  /*2380*/  SYNCS.PHASECHK.TRANS64.TRYWAIT P0, [UR16], R17 ;  /* 0x00000011ff0075a7 */ /* 0x000e640008000150 */
[----:B-1----:R-:W-:Y:S05]  /*2390*/  @!P0 BRA `(.L_x_26) ;  /* 0x0000006c008c8947 */ /* 0x002fea0003800000 */
.L_x_25:
[----:B------:R-:W-:Y:S01]  /*23a0*/  UIADD3 UR16, UR9, 0x180, URZ ;  /* 0x0000018009107890 */ /* 0x000fe2000fffe03f */
[----:B------:R-:W-:Y:S01]  /*23b0*/  WARPGROUP.ARRIVE ;  /* 0x00000000000079c5 */ /* 0x000fe20000000000 */
[----:B------:R-:W-:Y:S02]  /*23c0*/  UIADD3 UR17, UR9, 0xc180, URZ ;  /* 0x0000c18009117890 */ /* 0x000fe4000fffe03f */
[----:B------:R-:W-:Y:S02]  /*23d0*/  UISETP.NE.AND UP0, UPT, UR7, URZ, UPT ;  /* 0x0000003f0700728c */ /* 0x000fe4000bf05270 */
[----:B------:R-:W-:Y:S02]  /*23e0*/  USHF.R.U32.HI UR16, URZ, 0x4, UR16 ;  /* 0x000000043f107899 */ /* 0x000fe40008011610 */
[----:B------:R-:W-:Y:S02]  /*23f0*/  USHF.R.U32.HI UR17, URZ, 0x4, UR17 ;  /* 0x000000043f117899 */ /* 0x000fe40008011611 */
[----:B------:R-:W-:-:S02]  /*2400*/  USEL UR8, UR8, URZ, !UP0 ;  /* 0x0000003f08087287 */ /* 0x000fc4000c000000 */
[----:B------:R-:W-:Y:S02]  /*2410*/  ULOP3.LUT UR16, UR16, 0x3fff, URZ, 0xc0, !UPT ;  /* 0x00003fff10107892 */ /* 0x000fe4000f8ec03f */
[----:B------:R-:W-:Y:S02]  /*2420*/  ULOP3.LUT UR17, UR17, 0x3fff, URZ, 0xc0, !UPT ;  /* 0x00003fff11117892 */ /* 0x000fe4000f8ec03f */
[----:B------:R-:W-:Y:S02]  /*2430*/  UISETP.NE.U32.AND UP0, UPT, UR8, URZ, UPT ;  /* 0x0000003f0800728c */ /* 0x000fe4000bf05070 */
[----:B------:R-:W-:Y:S02]  /*2440*/  ULOP3.LUT UR7, UR16, 0x10000, URZ, 0xfc, !UPT ;  /* 0x0001000010077892 */ /* 0x000fe4000f8efc3f */
[----:B------:R-:W-:Y:S02]  /*2450*/  ULOP3.LUT UR8, UR17, 0x10000, URZ, 0xfc, !UPT ;  /* 0x0001000011087892 */ /* 0x000fe4000f8efc3f */
[----:B------:R-:W-:-:S02]  /*2460*/  ULEA UR7, UR20, UR7, 0x9 ;  /* 0x0000000714077291 */ /* 0x000fc4000f8e483f */
[----:B------:R-:W-:Y:S01]  /*2470*/  ULEA UR8, UR20, UR8, 0xa ;  /* 0x0000000814087291 */ /* 0x000fe2000f8e503f */
[----:B------:R-:W-:Y:S01]  /*2480*/  UMOV UR17, 0x40000040 ;  /* 0x4000004000117882 */ /* 0x000fe20000000000 */
[----:B------:R-:W-:Y:S01]  /*2490*/  UMOV UR19, 0x40000040 ;  /* 0x4000004000137882 */ /* 0x000fe20000000000 */
[----:B------:R-:W-:Y:S02]  /*24a0*/  UIADD3 UR6, UR6, 0x4, URZ ;  /* 0x0000000406067890 */ /* 0x000fe4000fffe03f */
[----:B------:R-:W-:Y:S02]  /*24b0*/  UMOV UR16, UR7 ;  /* 0x0000000700107c82 */ /* 0x000fe40008000000 */
[----:B------:R-:W-:Y:S02]  /*24c0*/  UMOV UR18, UR8 ;  /* 0x0000000800127c82 */ /* 0x000fe40008000000 */
[----:B------:R-:W-:Y:S01]  /*24d0*/  QGMMA.64x128x32.F32.E4M3.E4M3 R24, gdesc[UR16], R24, UP0 ;  /* 0x01e00000101879f3 */ /* 0x000fe2000bf00818 */
[----:B------:R-:W-:-:S02]  /*24e0*/  UIADD3 UR16, UR7, 0x2, URZ ;  /* 0x0000000207107890 */ /* 0x000fc4000fffe03f */
[----:B------:R-:W-:Y:S01]  /*24f0*/  UIADD3 UR18, UR8, 0x2, URZ ;  /* 0x0000000208127890 */ /* 0x000fe2000fffe03f */
[----:B------:R-:W-:Y:S01]  /*2500*/  UMOV UR17, 0x40000040 ;  /* 0x4000004000117882 */ /* 0x000fe20000000000 */
[----:B------:R-:W-:Y:S01]  /*2510*/  UMOV UR19, 0x40000040 ;  /* 0x4000004000137882 */ /* 0x000fe20000000000 */
[----:B------:R-:W-:-:S06]  /*2520*/  UISETP.NE.AND UP0, UPT, UR6, UR25, UPT ;  /* 0x000000190600728c */ /* 0x000fcc000bf05270 */
[----:B------:R-:W-:Y:S01]  /*2530*/  QGMMA.64x128x32.F32.E4M3.E4M3 R24, gdesc[UR16], R24 ;  /* 0x01e00000101879f3 */ /* 0x000fe20008700818 */
[----:B------:R-:W-:Y:S02]  /*2540*/  UIADD3 UR16, UR7, 0x4, URZ ;  /* 0x0000000407107890 */ /* 0x000fe4000fffe03f */
[----:B------:R-:W-:Y:S01]  /*2550*/  UIADD3 UR18, UR8, 0x4, URZ ;  /* 0x0000000408127890 */ /* 0x000fe2000fffe03f */
[----:B------:R-:W-:Y:S01]  /*2560*/  UMOV UR17, 0x40000040 ;  /* 0x4000004000117882 */ /* 0x000fe20000000000 */
[----:B------:R-:W-:-:S07]  /*2570*/  UMOV UR19, 0x40000040 ;  /* 0x4000004000137882 */ /* 0x000fce0000000000 */
[----:B------:R-:W-:Y:S01]  /*2580*/  QGMMA.64x128x32.F32.E4M3.E4M3 R24, gdesc[UR16], R24 ;  /* 0x01e00000101879f3 */ /* 0x000fe20008700818 */
[----:B------:R-:W-:Y:S02]  /*2590*/  UIADD3 UR16, UR7, 0x6, URZ ;  /* 0x0000000607107890 */ /* 0x000fe4000fffe03f */
[----:B------:R-:W-:Y:S01]  /*25a0*/  UIADD3 UR18, UR8, 0x6, URZ ;  /* 0x0000000608127890 */ /* 0x000fe2000fffe03f */
[----:B------:R-:W-:Y:S01]  /*25b0*/  UMOV UR17, 0x40000040 ;  /* 0x4000004000117882 */ /* 0x000fe20000000000 */
[----:B------:R-:W-:Y:S01]  /*25c0*/  UMOV UR19, 0x40000040 ;  /* 0x4000004000137882 */ /* 0x000fe20000000000 */
[----:B------:R-:W-:-:S06]  /*25d0*/  USEL UR7, URZ, 0x1, UP0 ;  /* 0x000000013f077887 */ /* 0x000fcc0008000000 */
[----:B------:R-:W-:Y:S01]  /*25e0*/  ISETP.NE.AND P0, PT, RZ, UR7, PT ;  /* 0x00000007ff007c0c */ /* 0x000fe2000bf05270 */
[----:B------:R-:W-:Y:S03]  /*25f0*/  QGMMA.64x128x32.F32.E4M3.E4M3 R24, gdesc[UR16], R24, gsb0 ;  /* 0x01e00000101879f3 */ /* 0x000fe60008000818 */
[----:B------:R-:W-:-:S09]  /*2600*/  WARPGROUP.DEPBAR.LE gsb0, 0x1 ;  /* 0x00008000000079c5 */ /* 0x000fd20000010100 */
[----:B------:R-:W-:Y:S05]  /*2610*/  @!P0 BRA `(.L_x_27) ;  /* 0x0000000400088947 */ /* 0x000fea0003800000 */
[----:B------:R-:W-:Y:S02]  /*2620*/  WARPGROUP.DEPBAR.LE gsb0, 0x0 ;  /* 0x00008000000079c5 */ /* 0x000fe40000010000 */
[----:B------:R-:W-:-:S01]  /*2630*/  FADD R149, R24, R149 ;  /* 0x0000009518957221 */ /* 0x000fc20000000000 */
[----:B------:R-:W-:Y:S01]  /*2640*/  FADD R144, R25, R144 ;  /* 0x0000009019907221 */ /* 0x000fe20000000000 */
        /* <DEDUP_REMOVED lines=62> */
[----:B------:R-:W-:-:S06]  /*2a30*/  UMOV UR6, URZ ;  /* 0x0000003f00067c82 */ /* 0x000fcc0008000000 */
.L_x_27:
[----:B------:R-:W-:Y:S05]  /*2a40*/  @!P1 BRA `(.L_x_28) ;  /* 0x0000000000049947 */ /* 0x000fea0003800000 */
[----:B------:R-:W-:Y:S01]  /*2a50*/  BPT.TRAP 0x1 ;  /* 0x000000040000795c */ /* 0x000fe20000300000 */
.L_x_28:
[----:B------:R-:W-:Y:S01]  /*2a60*/  ULEA UR8, UR24, UR9, 0x3 ;  /* 0x0000000918087291 */ /* 0x000fe2000f8e183f */
[----:B------:R-:W-:-:S03]  /*2a70*/  ISETP.GT.U32.AND P0, PT, R7, 0x1, PT ;  /* 0x000000010700780c */ /* 0x000fc60003f04070 */
[----:B------:R-:W-:-:S04]  /*2a80*/  UIADD3 UR8, UR8, 0x30, URZ ;  /* 0x0000003008087890 */ /* 0x000fc8000fffe03f */
[----:B------:R-:W-:-:S09]  /*2a90*/  UPRMT UR8, URZ, 0x654, UR8 ;  /* 0x000006543f087896 */ /* 0x000fd20008000008 */
[----:B------:R-:W-:Y:S01]  /*2aa0*/  SYNCS.ARRIVE.TRANS64.RED.A1T0 RZ, [UR8], RZ ;  /* 0x000000ffffff79a7 */ /* 0x000fe20008100408 */
[----:B------:R-:W-:Y:S05]  /*2ab0*/  @P0 BRA `(.L_x_29) ;  /* 0x0000000000040947 */ /* 0x000fea0003800000 */
[----:B------:R-:W-:Y:S01]  /*2ac0*/  BPT.TRAP 0x1 ;  /* 0x000000040000795c */ /* 0x000fe20000300000 */
.L_x_29:
[----:B------:R-:W-:Y:S01]  /*2ad0*/  UIADD3 UR20, UR20, 0x1, URZ ;  /* 0x0000000114147890 */ /* 0x000fe2000fffe03f */
[C---:B------:R-:W-:Y:S01]  /*2ae0*/  ISETP.GT.AND P0, PT, R16.reuse, 0x1, PT ;  /* 0x000000011000780c */ /* 0x040fe20003f04270 */
[----:B------:R-:W-:Y:S01]  /*2af0*/  UIADD3 UR24, UR24, 0x1, URZ ;  /* 0x0000000118187890 */ /* 0x000fe2000fffe03f */
[----:B------:R-:W-:Y:S01]  /*2b00*/  VIADD R16, R16, 0xffffffff ;  /* 0xffffffff10107836 */ /* 0x000fe20000000000 */
[----:B------:R-:W-:Y:S02]  /*2b10*/  UISETP.NE.AND UP0, UPT, UR20, 0x6, UPT ;  /* 0x000000061400788c */ /* 0x000fe4000bf05270 */
[----:B------:R-:W-:Y:S02]  /*2b20*/  UISETP.NE.AND UP1, UPT, UR24, 0x6, UPT ;  /* 0x000000061800788c */ /* 0x000fe4000bf25270 */
[----:B------:R-:W-:Y:S02]  /*2b30*/  USEL UR8, URZ, 0x1, UP0 ;  /* 0x000000013f087887 */ /* 0x000fe40008000000 */
[----:B------:R-:W-:-:S02]  /*2b40*/  USEL UR20, UR20, URZ, UP0 ;  /* 0x0000003f14147287 */ /* 0x000fc40008000000 */
[----:B------:R-:W-:Y:S02]  /*2b50*/  USEL UR24, UR24, URZ, UP1 ;  /* 0x0000003f18187287 */ /* 0x000fe40008800000 */
[----:B------:R-:W-:Y:S01]  /*2b60*/  LOP3.LUT R19, R19, UR8, RZ, 0x3c, !PT ;  /* 0x0000000813137c12 */ /* 0x000fe2000f8e3cff */
[----:B------:R-:W-:Y:S01]  /*2b70*/  UMOV UR8, 0x1 ;  /* 0x0000000100087882 */ /* 0x000fe20000000000 */
[----:B------:R-:W-:Y:S08]  /*2b80*/  @P0 BRA `(.L_x_30) ;  /* 0xfffffff400d80947 */ /* 0x000ff0000383ffff */
.L_x_22:
[----:B------:R-:W-:Y:S01]  /*2b90*/  UISETP.NE.AND UP0, UPT, UR6, URZ, UPT ;  /* 0x0000003f0600728c */ /* 0x000fe2000bf05270 */
[----:B01----:R-:W0:Y:S01]  /*2ba0*/  LDC R16, c[0x0][0x28c] ;  /* 0x0000a300ff107b82 */ /* 0x003e220000000800 */
[----:B------:R-:W-:Y:S02]  /*2bb0*/  IMAD.U32 R17, RZ, RZ, UR23 ;  /* 0x00000017ff117e24 */ /* 0x000fe4000f8e00ff */
[----:B------:R-:W-:-:S06]  /*2bc0*/  USEL UR6, URZ, 0x1, !UP0 ;  /* 0x000000013f067887 */ /* 0x000fcc000c000000 */
[----:B------:R-:W-:-:S13]  /*2bd0*/  ISETP.NE.AND P0, PT, RZ, UR6, PT ;  /* 0x00000006ff007c0c */ /* 0x000fda000bf05270 */
[----:B------:R-:W-:Y:S05]  /*2be0*/  @!P0 BRA `(.L_x_31) ;  /* 0x0000000400048947 */ /* 0x000fea0003800000 */
[----:B------:R-:W-:Y:S02]  /*2bf0*/  WARPGROUP.DEPBAR.LE gsb0, 0x0 ;  /* 0x00008000000079c5 */ /* 0x000fe40000010000 */
[----:B------:R-:W-:Y:S01]  /*2c00*/  FADD R149, R24, R149 ;  /* 0x0000009518957221 */ /* 0x000fe20000000000 */
        /* <DEDUP_REMOVED lines=62> */
[----:B------:R-:W-:-:S07]  /*2ff0*/  FADD R22, R22, R87 ;  /* 0x0000005716167221 */ /* 0x000fce0000000000 */
.L_x_31:
[----:B0-----:R-:W-:Y:S01]  /*3000*/  ISETP.GE.AND P0, PT, R16, 0x1, PT ;  /* 0x000000011000780c */ /* 0x001fe20003f06270 */
[----:B------:R0:W-:Y:S01]  /*3010*/  SYNCS.ARRIVE.TRANS64.A1T0 RZ, [R17+UR22], RZ ;  /* 0x000000ff11ff79a7 */ /* 0x0001e20008100016 */
[----:B------:R-:W-:-:S11]  /*3020*/  WARPGROUP.DEPBAR.LE gsb0, 0x0 ;  /* 0x00008000000079c5 */ /* 0x000fd60000010000 */
[----:B------:R-:W-:Y:S05]  /*3030*/  @!P0 BRA `(.L_x_32) ;  /* 0x0000000000388947 */ /* 0x000fea0003800000 */
[----:B------:R-:W-:-:S13]  /*3040*/  ISETP.NE.AND P0, PT, R146, 0x3, PT ;  /* 0x000000039200780c */ /* 0x000fda0003f05270 */
[----:B------:R-:W-:Y:S05]  /*3050*/  @!P0 BRA `(.L_x_33) ;  /* 0x0000000000048947 */ /* 0x000fea0003800000 */
[----:B------:R-:W-:Y:S01]  /*3060*/  BPT.TRAP 0x1 ;  /* 0x000000040000795c */ /* 0x000fe20000300000 */
.L_x_33:
[----:B------:R-:W-:Y:S01]  /*3070*/  UIADD3 UR8, UR10, UR5, URZ ;  /* 0x000000050a087290 */ /* 0x000fe2000fffe03f */
[----:B------:R-:W-:-:S03]  /*3080*/  ISETP.GT.U32.AND P0, PT, R7, 0x1, PT ;  /* 0x000000010700780c */ /* 0x000fc60003f04070 */
[----:B------:R-:W-:-:S04]  /*3090*/  UIMAD.WIDE.U32 UR6, UR8, -0x55555555, URZ ;  /* 0xaaaaaaab080678a5 */ /* 0x000fc8000f8e003f */
[----:B------:R-:W-:-:S04]  /*30a0*/  USHF.R.U32.HI UR6, URZ, 0x2, UR7 ;  /* 0x000000023f067899 */ /* 0x000fc80008011607 */
[----:B------:R-:W-:-:S04]  /*30b0*/  UIMAD UR8, UR6, -0x6, UR8 ;  /* 0xfffffffa060878a4 */ /* 0x000fc8000f8e0208 */
[----:B------:R-:W-:-:S04]  /*30c0*/  ULEA UR8, UR8, UR9, 0x3 ;  /* 0x0000000908087291 */ /* 0x000fc8000f8e183f */
[----:B------:R-:W-:-:S04]  /*30d0*/  UIADD3 UR8, UR8, 0x30, URZ ;  /* 0x0000003008087890 */ /* 0x000fc8000fffe03f */
[----:B------:R-:W-:-:S09]  /*30e0*/  UPRMT UR8, URZ, 0x654, UR8 ;  /* 0x000006543f087896 */ /* 0x000fd20008000008 */
[----:B------:R-:W-:Y:S01]  /*30f0*/  SYNCS.ARRIVE.TRANS64.RED.A1T0 RZ, [UR8], RZ ;  /* 0x000000ffffff79a7 */ /* 0x000fe20008100408 */
[----:B------:R-:W-:Y:S05]  /*3100*/  @P0 BRA `(.L_x_32) ;  /* 0x0000000000040947 */ /* 0x000fea0003800000 */
[----:B------:R-:W-:Y:S01]  /*3110*/  BPT.TRAP 0x1 ;  /* 0x000000040000795c */ /* 0x000fe20000300000 */
.L_x_32:
[----:B------:R-:W-:Y:S01]  /*3120*/  SHF.L.U32 R16, R148, 0x1f, RZ ;  /* 0x0000001f94107819 */ /* 0x000fe200000006ff */
[----:B------:R-:W-:Y:S01]  /*3130*/  UIADD3 UR5, UR21, UR5, URZ ;  /* 0x0000000515057290 */ /* 0x000fe2000fffe03f */
[----:B------:R-:W1:Y:S01]  /*3140*/  LDC R32, c[0x0][0x288] ;  /* 0x0000a200ff207b82 */ /* 0x000e620000000800 */
[----:B------:R-:W-:Y:S01]  /*3150*/  UISETP.GE.U32.AND UP1, UPT, UR21, 0x6, UPT ;  /* 0x000000061500788c */ /* 0x000fe2000bf26070 */
[----:B------:R-:W-:Y:S01]  /*3160*/  IMAD.SHL.U32 R26, R11, 0x2, RZ ;  /* 0x000000020b1a7824 */ /* 0x000fe200078e00ff */
[----:B------:R-:W-:Y:S02]  /*3170*/  UISETP.GT.U32.AND UP0, UPT, UR5, 0x5, UPT ;  /* 0x000000050500788c */ /* 0x000fe4000bf04070 */
[----:B------:R-:W-:Y:S02]  /*3180*/  UIMAD.WIDE.U32 UR6, UR5, -0x55555555, URZ ;  /* 0xaaaaaaab050678a5 */ /* 0x000fe4000f8e003f */
[----:B------:R-:W-:Y:S01]  /*3190*/  UISETP.LT.U32.AND UP0, UPT, UR21, 0x6, UP0 ;  /* 0x000000061500788c */ /* 0x000fe20008701070 */
[----:B------:R-:W2:Y:S01]  /*31a0*/  SYNCS.PHASECHK.TRANS64.TRYWAIT P0, [UR11+0x8], R16 ;  /* 0x00000810ff0075a7 */ /* 0x000ea2000800014b */
[----:B------:R-:W-:Y:S01]  /*31b0*/  USHF.R.U32.HI UR6, URZ, 0x2, UR7 ;  /* 0x000000023f067899 */ /* 0x000fe20008011607 */
[----:B------:R-:W-:Y:S01]  /*31c0*/  SHF.R.S32.HI R27, RZ, 0x1f, R26 ;  /* 0x0000001fff1b7819 */ /* 0x000fe2000001141a */
[----:B------:R-:W-:-:S02]  /*31d0*/  USEL UR8, URZ, 0x1, !UP0 ;  /* 0x000000013f087887 */ /* 0x000fc4000c000000 */
[----:B------:R-:W-:Y:S02]  /*31e0*/  UIMAD UR5, UR6, -0x6, UR5 ;  /* 0xfffffffa060578a4 */ /* 0x000fe4000f8e0205 */
[----:B------:R-:W-:-:S04]  /*31f0*/  ULOP3.LUT UR4, UR4, UR8, URZ, 0x3c, !UPT ;  /* 0x0000000804047292 */ /* 0x000fc8000f8e3c3f */
[----:B------:R-:W-:Y:S01]  /*3200*/  @UP1 ULOP3.LUT UR4, UR4, 0x1, UR6, 0x78, !UPT ;  /* 0x0000000104041892 */ /* 0x000fe2000f8e7806 */
[----:B-12---:R-:W-:Y:S11]  /*3210*/  @!P0 BRA `(.L_x_34) ;  /* 0x0000006000048947 */ /* 0x006ff60003800000 */
.L_x_194:
[----:B------:R-:W-:Y:S01]  /*3220*/  IMAD.SHL.U32 R28, R6, 0x40, RZ ;  /* 0x00000040061c7824 */ /* 0x000fe200078e00ff */
[----:B------:R-:W-:Y:S01]  /*3230*/  ULDC UR8, c[0x0][0x284] ;  /* 0x0000a10000087ab9 */ /* 0x000fe20000000800 */
[----:B------:R-:W-:Y:S01]  /*3240*/  IMAD.SHL.U32 R29, R5, 0x80, RZ ;  /* 0x00000080051d7824 */ /* 0x000fe200078e00ff */
[----:B------:R-:W-:Y:S01]  /*3250*/  SHF.R.S32.HI R34, RZ, 0x1f, R4 ;  /* 0x0000001fff227819 */ /* 0x000fe20000011404 */
[----:B------:R-:W-:Y:S01]  /*3260*/  ULDC.64 UR6, c[0x0][0x5d0] ;  /* 0x0001740000067ab9 */ /* 0x000fe20000000a00 */
[----:B------:R-:W-:Y:S01]  /*3270*/  ISETP.GE.AND P0, PT, R28, UR8, PT ;  /* 0x000000081c007c0c */ /* 0x000fe2000bf06270 */
[----:B0-----:R-:W-:Y:S01]  /*3280*/  IMAD.WIDE.U32 R16, R4, UR6, R26 ;  /* 0x0000000604107c25 */ /* 0x001fe2000f8e001a */
[----:B------:R-:W-:Y:S02]  /*3290*/  SHF.R.S32.HI R33, RZ, 0x1f, R29 ;  /* 0x0000001fff217819 */ /* 0x000fe4000001141d */
[C---:B------:R-:W-:Y:S01]  /*32a0*/  ISETP.GE.OR P0, PT, R29.reuse, R32, P0 ;  /* 0x000000201d00720c */ /* 0x040fe20000706670 */
[----:B------:R-:W-:Y:S01]  /*32b0*/  IMAD R5, R34, UR6, RZ ;  /* 0x0000000622057c24 */ /* 0x000fe2000f8e02ff */
[----:B------:R-:W-:-:S03]  /*32c0*/  IADD3 R16, P1, R29, R16, RZ ;  /* 0x000000101d107210 */ /* 0x000fc60007f3e0ff */
[----:B------:R-:W-:-:S05]  /*32d0*/  IMAD R5, R4, UR7, R5 ;  /* 0x0000000704057c24 */ /* 0x000fca000f8e0205 */
[----:B------:R-:W-:-:S03]  /*32e0*/  IADD3.X R17, R33, R17, R5, P1, !PT ;  /* 0x0000001121117210 */ /* 0x000fc60000ffe405 */
[----:B------:R-:W-:Y:S05]  /*32f0*/  @P0 BRA `(.L_x_35) ;  /* 0x0000004400b80947 */ /* 0x000fea0003800000 */
[----:B------:R-:W0:Y:S01]  /*3300*/  LDC.64 R30, c[0x0][0x5c8] ;  /* 0x00017200ff1e7b82 */ /* 0x000e220000000a00 */
[----:B------:R-:W-:Y:S01]  /*3310*/  IMAD.WIDE R24, R6, 0x40, R14 ;  /* 0x0000004006187825 */ /* 0x000fe200078e020e */
[----:B------:R-:W-:Y:S01]  /*3320*/  ULDC.64 UR6, c[0x0][0x5c0] ;  /* 0x0001700000067ab9 */ /* 0x000fe20000000a00 */
[----:B------:R-:W-:Y:S02]  /*3330*/  BSSY B0, `(.L_x_35) ;  /* 0x000046a000007945 */ /* 0x000fe40003800000 */
[----:B------:R-:W-:-:S04]  /*3340*/  IMAD R6, R11, -0x2, R32 ;  /* 0xfffffffe0b067824 */ /* 0x000fc800078e0220 */
[----:B------:R-:W-:Y:S02]  /*3350*/  IMAD.IADD R6, R6, 0x1, -R29 ;  /* 0x0000000106067824 */ /* 0x000fe400078e0a1d */
[-C--:B0-----:R-:W-:Y:S02]  /*3360*/  IMAD R5, R25, R30.reuse, RZ ;  /* 0x0000001e19057224 */ /* 0x081fe400078e02ff */
[----:B------:R-:W-:-:S04]  /*3370*/  IMAD.WIDE.U32 R16, R24, R30, R16 ;  /* 0x0000001e18107225 */ /* 0x000fc800078e0010 */
[----:B------:R-:W-:Y:S01]  /*3380*/  IMAD R19, R24, R31, R5 ;  /* 0x0000001f18137224 */ /* 0x000fe200078e0205 */
[----:B------:R-:W-:Y:S02]  /*3390*/  LEA R5, P0, R30, R16, 0x3 ;  /* 0x000000101e057211 */ /* 0x000fe400078018ff */
[----:B------:R-:W-:Y:S01]  /*33a0*/  IADD3 R18, P1, R16, UR6, RZ ;  /* 0x0000000610127c10 */ /* 0x000fe2000ff3e0ff */
[----:B------:R-:W-:Y:S01]  /*33b0*/  IMAD.IADD R19, R17, 0x1, R19 ;  /* 0x0000000111137824 */ /* 0x000fe200078e0213 */
[----:B------:R-:W-:-:S04]  /*33c0*/  IADD3 R16, P3, R5, UR6, RZ ;  /* 0x0000000605107c10 */ /* 0x000fc8000ff7e0ff */
[----:B------:R-:W-:Y:S01]  /*33d0*/  LEA.HI.X R5, R30, R19, R31, 0x3, P0 ;  /* 0x000000131e057211 */ /* 0x000fe200000f1c1f */
[----:B------:R-:W-:Y:S01]  /*33e0*/  IMAD.IADD R30, R13, 0x1, -R28 ;  /* 0x000000010d1e7824 */ /* 0x000fe200078e0a1c */
[----:B-----5:R-:W-:Y:S02]  /*33f0*/  FSETP.NEU.AND P0, PT, R12, RZ, PT ;  /* 0x000000ff0c00720b */ /* 0x020fe40003f0d000 */
[----:B------:R-:W-:Y:S02]  /*3400*/  IADD3.X R19, R19, UR7, RZ, P1, !PT ;  /* 0x0000000713137c10 */ /* 0x000fe40008ffe4ff */
[----:B------:R-:W-:-:S09]  /*3410*/  IADD3.X R17, R5, UR7, RZ, P3, !PT ;  /* 0x0000000705117c10 */ /* 0x000fd20009ffe4ff */
[----:B------:R-:W-:Y:S05]  /*3420*/  @!P0 BRA `(.L_x_36) ;  /* 0x0000003400608947 */ /* 0x000fea0003800000 */
[----:B------:R-:W-:Y:S01]  /*3430*/  ULDC.64 UR6, c[0x0][0x5b8] ;  /* 0x00016e0000067ab9 */ /* 0x000fe20000000a00 */
[----:B------:R-:W-:Y:S01]  /*3440*/  ULDC.64 UR16, c[0x0][0x5a8] ;  /* 0x00016a0000107ab9 */ /* 0x000fe20000000a00 */
[----:B------:R-:W-:Y:S01]  /*3450*/  IMAD.WIDE.U32 R26, R4, UR6, R26 ;  /* 0x00000006041a7c25 */ /* 0x000fe2000f8e001a */
[----:B------:R-:W-:Y:S01]  /*3460*/  BSSY B1, `(.L_x_37) ;  /* 0x0000010000017945 */ /* 0x000fe20003800000 */
[----:B------:R-:W-:Y:S02]  /*3470*/  PRMT R28, RZ, 0x7610, R28 ;  /* 0x00007610ff1c7816 */ /* 0x000fe4000000001c */
[----:B------:R-:W-:Y:S01]  /*3480*/  IMAD R5, R34, UR6, RZ ;  /* 0x0000000622057c24 */ /* 0x000fe2000f8e02ff */
[----:B------:R-:W-:-:S03]  /*3490*/  IADD3 R26, P0, R29, R26, RZ ;  /* 0x0000001a1d1a7210 */ /* 0x000fc60007f1e0ff */
[----:B------:R-:W-:Y:S01]  /*34a0*/  IMAD R5, R4, UR7, R5 ;  /* 0x0000000704057c24 */ /* 0x000fe2000f8e0205 */
[----:B------:R-:W-:Y:S02]  /*34b0*/  ULDC.64 UR6, c[0x0][0x5b0] ;  /* 0x00016c0000067ab9 */ /* 0x000fe40000000a00 */
[----:B------:R-:W-:Y:S02]  /*34c0*/  IMAD R29, R25, UR6, RZ ;  /* 0x00000006191d7c24 */ /* 0x000fe4000f8e02ff */
[----:B------:R-:W-:Y:S02]  /*34d0*/  IADD3.X R27, R33, R27, R5, P0, !PT ;  /* 0x0000001b211b7210 */ /* 0x000fe400007fe405 */
[----:B------:R-:W-:Y:S01]  /*34e0*/  ISETP.GE.AND P0, PT, R30, 0x1, PT ;  /* 0x000000011e00780c */ /* 0x000fe20003f06270 */
[C---:B------:R-:W-:Y:S02]  /*34f0*/  IMAD R29, R24.reuse, UR7, R29 ;  /* 0x00000007181d7c24 */ /* 0x040fe4000f8e021d */
[----:B------:R-:W-:Y:S01]  /*3500*/  IMAD.WIDE.U32 R4, R24, UR6, R26 ;  /* 0x0000000618047c25 */ /* 0x000fe2000f8e001a */
[----:B------:R-:W-:-:S02]  /*3510*/  ISETP.LT.OR P4, PT, R6, 0x1, !P0 ;  /* 0x000000010600780c */ /* 0x000fc40004781670 */
[----:B------:R-:W-:-:S04]  /*3520*/  IADD3 R4, P1, R4, UR16, RZ ;  /* 0x0000001004047c10 */ /* 0x000fc8000ff3e0ff */
[----:B------:R-:W-:-:S07]  /*3530*/  IADD3.X R5, R5, UR17, R29, P1, !PT ;  /* 0x0000001105057c10 */ /* 0x000fce0008ffe41d */
[----:B------:R-:W-:Y:S05]  /*3540*/  @P4 BRA `(.L_x_38) ;  /* 0x0000000000044947 */ /* 0x000fea0003800000 */
[----:B------:R0:W5:Y:S02]  /*3550*/  LDG.E.U8 R28, desc[UR14][R4.64] ;  /* 0x0000000e041c7981 */ /* 0x000164000c1e1100 */
.L_x_38:
[----:B------:R-:W-:Y:S05]  /*3560*/  BSYNC B1 ;  /* 0x0000000000017941 */ /* 0x000fea0003800000 */
.L_x_37:
[----:B-----5:R-:W-:Y:S01]  /*3570*/  LOP3.LUT R28, R28, 0xff, RZ, 0xc0, !PT ;  /* 0x000000ff1c1c7812 */ /* 0x020fe200078ec0ff */
[----:B------:R-:W-:Y:S01]  /*3580*/  BSSY B1, `(.L_x_39) ;  /* 0x000000b000017945 */ /* 0x000fe20003800000 */
[----:B------:R-:W-:Y:S02]  /*3590*/  ISETP.LT.OR P3, PT, R6, 0x2, !P0 ;  /* 0x000000020600780c */ /* 0x000fe40004761670 */
[----:B------:R-:W-:-:S05]  /*35a0*/  F2FP.F16.E4M3.UNPACK_B R28, R28 ;  /* 0x0000001cff1c723e */ /* 0x000fca00020006ff */
[----:B------:R-:W-:-:S05]  /*35b0*/  HADD2.F32 R29, -RZ, R28.H0_H0 ;  /* 0x2000001cff1d7230 */ /* 0x000fca0000004100 */
[----:B------:R-:W-:-:S04]  /*35c0*/  FMUL R28, R29, R12 ;  /* 0x0000000c1d1c7220 */ /* 0x000fc80000400000 */
[----:B------:R-:W-:-:S05]  /*35d0*/  FFMA R28, R149, R10, R28 ;  /* 0x0000000a951c7223 */ /* 0x000fca000000001c */
[----:B------:R-:W-:Y:S02]  /*35e0*/  F2FP.SATFINITE.E4M3.F32.PACK_AB_MERGE_C R29, RZ, R28, RZ ;  /* 0x0000001cff1d723e */ /* 0x000fe400048070ff */
[----:B------:R-:W-:-:S03]  /*35f0*/  PRMT R28, RZ, 0x7610, R28 ;  /* 0x00007610ff1c7816 */ /* 0x000fc6000000001c */
[----:B------:R1:W-:Y:S01]  /*3600*/  @!P4 STG.E.U8 desc[UR14][R18.64], R29 ;  /* 0x0000001d1200c986 */ /* 0x0003e2000c10110e */
[----:B------:R-:W-:Y:S05]  /*3610*/  @P3 BRA `(.L_x_40) ;  /* 0x0000000000043947 */ /* 0x000fea0003800000 */
[----:B------:R2:W5:Y:S02]  /*3620*/  LDG.E.U8 R28, desc[UR14][R4.64+0x1] ;  /* 0x0000010e041c7981 */ /* 0x000564000c1e1100 */
.L_x_40:
[----:B------:R-:W-:Y:S05]  /*3630*/  BSYNC B1 ;  /* 0x0000000000017941 */ /* 0x000fea0003800000 */
.L_x_39:
[----:B-----5:R-:W-:Y:S01]  /*3640*/  LOP3.LUT R28, R28, 0xff, RZ, 0xc0, !PT ;  /* 0x000000ff1c1c7812 */ /* 0x020fe200078ec0ff */
[----:B------:R-:W-:Y:S01]  /*3650*/  BSSY B1, `(.L_x_41) ;  /* 0x0000013000017945 */ /* 0x000fe20003800000 */
[----:B------:R-:W-:Y:S02]  /*3660*/  IADD3 R31, P1, R24, 0x8, RZ ;  /* 0x00000008181f7810 */ /* 0x000fe40007f3e0ff */
[----:B------:R-:W-:-:S03]  /*3670*/  F2FP.F16.E4M3.UNPACK_B R28, R28 ;  /* 0x0000001cff1c723e */ /* 0x000fc600020006ff */
[----:B------:R-:W-:Y:S01]  /*3680*/  IMAD.X R24, RZ, RZ, R25, P1 ;  /* 0x000000ffff187224 */ /* 0x000fe200008e0619 */
[----:B------:R-:W-:Y:S01]  /*3690*/  ISETP.GE.AND P1, PT, R30, 0x9, PT ;  /* 0x000000091e00780c */ /* 0x000fe20003f26270 */
[----:B-1----:R-:W-:Y:S02]  /*36a0*/  HADD2.F32 R29, -RZ, R28.H0_H0 ;  /* 0x2000001cff1d7230 */ /* 0x002fe40000004100 */
[----:B------:R-:W-:Y:S01]  /*36b0*/  IMAD R24, R24, UR6, RZ ;  /* 0x0000000618187c24 */ /* 0x000fe2000f8e02ff */
[----:B------:R-:W-:Y:S01]  /*36c0*/  ISETP.LT.OR P5, PT, R6, 0x1, !P1 ;  /* 0x000000010600780c */ /* 0x000fe20004fa1670 */
[----:B------:R-:W-:-:S04]  /*36d0*/  IMAD.WIDE.U32 R26, R31, UR6, R26 ;  /* 0x000000061f1a7c25 */ /* 0x000fc8000f8e001a */
[----:B------:R-:W-:Y:S01]  /*36e0*/  FMUL R29, R29, R12 ;  /* 0x0000000c1d1d7220 */ /* 0x000fe20000400000 */
[----:B------:R-:W-:-:S03]  /*36f0*/  IMAD R31, R31, UR7, R24 ;  /* 0x000000071f1f7c24 */ /* 0x000fc6000f8e0218 */
[----:B------:R-:W-:Y:S01]  /*3700*/  FFMA R29, R144, R10, R29 ;  /* 0x0000000a901d7223 */ /* 0x000fe2000000001d */
[----:B------:R-:W-:Y:S02]  /*3710*/  IADD3 R24, P4, R26, UR16, RZ ;  /* 0x000000101a187c10 */ /* 0x000fe4000ff9e0ff */
[----:B------:R-:W-:Y:S02]  /*3720*/  PRMT R26, RZ, 0x7610, R26 ;  /* 0x00007610ff1a7816 */ /* 0x000fe4000000001a */
[----:B------:R-:W-:Y:S02]  /*3730*/  F2FP.SATFINITE.E4M3.F32.PACK_AB_MERGE_C R29, RZ, R29, RZ ;  /* 0x0000001dff1d723e */ /* 0x000fe400048070ff */
[----:B------:R-:W-:-:S03]  /*3740*/  IADD3.X R25, R27, UR17, R31, P4, !PT ;  /* 0x000000111b197c10 */ /* 0x000fc6000a7fe41f */
[----:B------:R1:W-:Y:S01]  /*3750*/  @!P3 STG.E.U8 desc[UR14][R18.64+0x1], R29 ;  /* 0x0000011d1200b986 */ /* 0x0003e2000c10110e */
[----:B------:R-:W-:Y:S05]  /*3760*/  @P5 BRA `(.L_x_42) ;  /* 0x0000000000045947 */ /* 0x000fea0003800000 */
[----:B------:R3:W5:Y:S02]  /*3770*/  LDG.E.U8 R26, desc[UR14][R24.64] ;  /* 0x0000000e181a7981 */ /* 0x000764000c1e1100 */
.L_x_42:
[----:B------:R-:W-:Y:S05]  /*3780*/  BSYNC B1 ;  /* 0x0000000000017941 */ /* 0x000fea0003800000 */
.L_x_41:
        /* <DEDUP_REMOVED lines=12> */
.L_x_44:
[----:B------:R-:W-:Y:S05]  /*3850*/  BSYNC B1 ;  /* 0x0000000000017941 */ /* 0x000fea0003800000 */
.L_x_43:
[----:B-----5:R-:W-:Y:S01]  /*3860*/  LOP3.LUT R26, R26, 0xff, RZ, 0xc0, !PT ;  /* 0x000000ff1a1a7812 */ /* 0x020fe200078ec0ff */
[----:B------:R-:W-:Y:S01]  /*3870*/  BSSY B1, `(.L_x_45) ;  /* 0x000000b000017945 */ /* 0x000fe20003800000 */
[----:B------:R-:W-:Y:S02]  /*3880*/  ISETP.LT.OR P4, PT, R6, 0x9, !P0 ;  /* 0x000000090600780c */ /* 0x000fe40004781670 */
[----:B------:R-:W-:-:S05]  /*3890*/  F2FP.F16.E4M3.UNPACK_B R26, R26 ;  /* 0x0000001aff1a723e */ /* 0x000fca00020006ff */
[----:B----4-:R-:W-:Y:S01]  /*38a0*/  HADD2.F32 R27, -RZ, R26.H0_H0 ;  /* 0x2000001aff1b7230 */ /* 0x010fe20000004100 */
[----:B------:R-:W-:-:S04]  /*38b0*/  PRMT R26, RZ, 0x7610, R26 ;  /* 0x00007610ff1a7816 */ /* 0x000fc8000000001a */
[----:B------:R-:W-:-:S04]  /*38c0*/  FMUL R27, R27, R12 ;  /* 0x0000000c1b1b7220 */ /* 0x000fc80000400000 */
[----:B------:R-:W-:-:S05]  /*38d0*/  FFMA R27, R142, R10, R27 ;  /* 0x0000000a8e1b7223 */ /* 0x000fca000000001b */
[----:B------:R-:W-:-:S05]  /*38e0*/  F2FP.SATFINITE.E4M3.F32.PACK_AB_MERGE_C R27, RZ, R27, RZ ;  /* 0x0000001bff1b723e */ /* 0x000fca00048070ff */
[----:B------:R4:W-:Y:S01]  /*38f0*/  @!P3 STG.E.U8 desc[UR14][R16.64+0x1], R27 ;  /* 0x0000011b1000b986 */ /* 0x0009e2000c10110e */
[----:B------:R-:W-:Y:S05]  /*3900*/  @P4 BRA `(.L_x_46) ;  /* 0x0000000000044947 */ /* 0x000fea0003800000 */
[----:B------:R0:W5:Y:S02]  /*3910*/  LDG.E.U8 R26, desc[UR14][R4.64+0x8] ;  /* 0x0000080e041a7981 */ /* 0x000164000c1e1100 */
.L_x_46:
[----:B------:R-:W-:Y:S05]  /*3920*/  BSYNC B1 ;  /* 0x0000000000017941 */ /* 0x000fea0003800000 */
.L_x_45:
[----:B-----5:R-:W-:Y:S01]  /*3930*/  LOP3.LUT R26, R26, 0xff, RZ, 0xc0, !PT ;  /* 0x000000ff1a1a7812 */ /* 0x020fe200078ec0ff */
[----:B------:R-:W-:Y:S01]  /*3940*/  BSSY B1, `(.L_x_47) ;  /* 0x000000b000017945 */ /* 0x000fe20003800000 */
[----:B------:R-:W-:Y:S02]  /*3950*/  ISETP.LT.OR P3, PT, R6, 0xa, !P0 ;  /* 0x0000000a0600780c */ /* 0x000fe40004761670 */
[----:B------:R-:W-:-:S05]  /*3960*/  F2FP.F16.E4M3.UNPACK_B R26, R26 ;  /* 0x0000001aff1a723e */ /* 0x000fca00020006ff */
[----:B----4-:R-:W-:-:S05]  /*3970*/  HADD2.F32 R27, -RZ, R26.H0_H0 ;  /* 0x2000001aff1b7230 */ /* 0x010fca0000004100 */
[----:B------:R-:W-:-:S04]  /*3980*/  FMUL R26, R27, R12 ;  /* 0x0000000c1b1a7220 */ /* 0x000fc80000400000 */
[----:B------:R-:W-:-:S05]  /*3990*/  FFMA R26, R145, R10, R26 ;  /* 0x0000000a911a7223 */ /* 0x000fca000000001a */
[----:B------:R-:W-:Y:S02]  /*39a0*/  F2FP.SATFINITE.E4M3.F32.PACK_AB_MERGE_C R27, RZ, R26, RZ ;  /* 0x0000001aff1b723e */ /* 0x000fe400048070ff */
[----:B------:R-:W-:-:S03]  /*39b0*/  PRMT R26, RZ, 0x7610, R26 ;  /* 0x00007610ff1a7816 */ /* 0x000fc6000000001a */
[----:B------:R4:W-:Y:S01]  /*39c0*/  @!P4 STG.E.U8 desc[UR14][R18.64+0x8], R27 ;  /* 0x0000081b1200c986 */ /* 0x0009e2000c10110e */
[----:B------:R-:W-:Y:S05]  /*39d0*/  @P3 BRA `(.L_x_48) ;  /* 0x0000000000043947 */ /* 0x000fea0003800000 */
[----:B------:R0:W5:Y:S02]  /*39e0*/  LDG.E.U8 R26, desc[UR14][R4.64+0x9] ;  /* 0x0000090e041a7981 */ /* 0x000164000c1e1100 */
.L_x_48:
[----:B------:R-:W-:Y:S05]  /*39f0*/  BSYNC B1 ;  /* 0x0000000000017941 */ /* 0x000fea0003800000 */
.L_x_47:
        /* <DEDUP_REMOVED lines=12> */
.L_x_50:
[----:B------:R-:W-:Y:S05]  /*3ac0*/  BSYNC B1 ;  /* 0x0000000000017941 */ /* 0x000fea0003800000 */
.L_x_49:
        /* <DEDUP_REMOVED lines=12> */
.L_x_52:
[----:B------:R-:W-:Y:S05]  /*3b90*/  BSYNC B1 ;  /* 0x0000000000017941 */ /* 0x000fea0003800000 */
.L_x_51:
        /* <DEDUP_REMOVED lines=12> */
.L_x_54:
[----:B------:R-:W-:Y:S05]  /*3c60*/  BSYNC B1 ;  /* 0x0000000000017941 */ /* 0x000fea0003800000 */
.L_x_53:
        /* <DEDUP_REMOVED lines=12> */
.L_x_56:
[----:B------:R-:W-:Y:S05]  /*3d30*/  BSYNC B1 ;  /* 0x0000000000017941 */ /* 0x000fea0003800000 */
.L_x_55:
        /* <DEDUP_REMOVED lines=12> */
.L_x_58:
[----:B------:R-:W-:Y:S05]  /*3e00*/  BSYNC B1 ;  /* 0x0000000000017941 */ /* 0x000fea0003800000 */
.L_x_57:
        /* <DEDUP_REMOVED lines=12> */
.L_x_60:
[----:B------:R-:W-:Y:S05]  /*3ed0*/  BSYNC B1 ;  /* 0x0000000000017941 */ /* 0x000fea0003800000 */
.L_x_59:
        /* <DEDUP_REMOVED lines=12> */
.L_x_62:
[----:B------:R-:W-:Y:S05]  /*3fa0*/  BSYNC B1 ;  /* 0x0000000000017941 */ /* 0x000fea0003800000 */
.L_x_61:
        /* <DEDUP_REMOVED lines=12> */
.L_x_64:
[----:B------:R-:W-:Y:S05]  /*4070*/  BSYNC B1 ;  /* 0x0000000000017941 */ /* 0x000fea0003800000 */
.L_x_63:
        /* <DEDUP_REMOVED lines=12> */
.L_x_66:
[----:B------:R-:W-:Y:S05]  /*4140*/  BSYNC B1 ;  /* 0x0000000000017941 */ /* 0x000fea0003800000 */
.L_x_65:
        /* <DEDUP_REMOVED lines=12> */
.L_x_68:
[----:B------:R-:W-:Y:S05]  /*4210*/  BSYNC B1 ;  /* 0x0000000000017941 */ /* 0x000fea0003800000 */
.L_x_67:
        /* <DEDUP_REMOVED lines=12> */
.L_x_70:
[----:B------:R-:W-:Y:S05]  /*42e0*/  BSYNC B1 ;  /* 0x0000000000017941 */ /* 0x000fea0003800000 */
.L_x_69:
        /* <DEDUP_REMOVED lines=12> */
.L_x_72:
[----:B------:R-:W-:Y:S05]  /*43b0*/  BSYNC B1 ;  /* 0x0000000000017941 */ /* 0x000fea0003800000 */
.L_x_71:
        /* <DEDUP_REMOVED lines=12> */
.L_x_74:
[----:B------:R-:W-:Y:S05]  /*4480*/  BSYNC B1 ;  /* 0x0000000000017941 */ /* 0x000fea0003800000 */
.L_x_73:
        /* <DEDUP_REMOVED lines=12> */
.L_x_76:
[----:B------:R-:W-:Y:S05]  /*4550*/  BSYNC B1 ;  /* 0x0000000000017941 */ /* 0x000fea0003800000 */
.L_x_75:
        /* <DEDUP_REMOVED lines=12> */
.L_x_78:
[----:B------:R-:W-:Y:S05]  /*4620*/  BSYNC B1 ;  /* 0x0000000000017941 */ /* 0x000fea0003800000 */
.L_x_77:
        /* <DEDUP_REMOVED lines=12> */
.L_x_80:
[----:B------:R-:W-:Y:S05]  /*46f0*/  BSYNC B1 ;  /* 0x0000000000017941 */ /* 0x000fea0003800000 */
.L_x_79:
        /* <DEDUP_REMOVED lines=12> */
.L_x_82:
[----:B------:R-:W-:Y:S05]  /*47c0*/  BSYNC B1 ;  /* 0x0000000000017941 */ /* 0x000fea0003800000 */
.L_x_81:
        /* <DEDUP_REMOVED lines=12> */
.L_x_84:
[----:B------:R-:W-:Y:S05]  /*4890*/  BSYNC B1 ;  /* 0x0000000000017941 */ /* 0x000fea0003800000 */
.L_x_83:
        /* <DEDUP_REMOVED lines=12> */
.L_x_86:
[----:B------:R-:W-:Y:S05]  /*4960*/  BSYNC B1 ;  /* 0x0000000000017941 */ /* 0x000fea0003800000 */
.L_x_85:
        /* <DEDUP_REMOVED lines=12> */
.L_x_88:
[----:B------:R-:W-:Y:S05]  /*4a30*/  BSYNC B1 ;  /* 0x0000000000017941 */ /* 0x000fea0003800000 */
.L_x_87:
        /* <DEDUP_REMOVED lines=12> */
.L_x_90:
[----:B------:R-:W-:Y:S05]  /*4b00*/  BSYNC B1 ;  /* 0x0000000000017941 */ /* 0x000fea0003800000 */
.L_x_89:
        /* <DEDUP_REMOVED lines=12> */
.L_x_92:
[----:B------:R-:W-:Y:S05]  /*4bd0*/  BSYNC B1 ;  /* 0x0000000000017941 */ /* 0x000fea0003800000 */
.L_x_91:
        /* <DEDUP_REMOVED lines=12> */
.L_x_94:
[----:B------:R-:W-:Y:S05]  /*4ca0*/  BSYNC B1 ;  /* 0x0000000000017941 */ /* 0x000fea0003800000 */
.L_x_93:
        /* <DEDUP_REMOVED lines=12> */
.L_x_96:
[----:B------:R-:W-:Y:S05]  /*4d70*/  BSYNC B1 ;  /* 0x0000000000017941 */ /* 0x000fea0003800000 */
.L_x_95:
        /* <DEDUP_REMOVED lines=12> */
.L_x_98:
[----:B------:R-:W-:Y:S05]  /*4e40*/  BSYNC B1 ;  /* 0x0000000000017941 */ /* 0x000fea0003800000 */
.L_x_97:
        /* <DEDUP_REMOVED lines=12> */
.L_x_100:
[----:B------:R-:W-:Y:S05]  /*4f10*/  BSYNC B1 ;  /* 0x0000000000017941 */ /* 0x000fea0003800000 */
.L_x_99:
        /* <DEDUP_REMOVED lines=12> */
.L_x_102:
[----:B------:R-:W-:Y:S05]  /*4fe0*/  BSYNC B1 ;  /* 0x0000000000017941 */ /* 0x000fea0003800000 */
.L_x_101:
        /* <DEDUP_REMOVED lines=12> */
.L_x_104:
[----:B------:R-:W-:Y:S05]  /*50b0*/  BSYNC B1 ;  /* 0x0000000000017941 */ /* 0x000fea0003800000 */
.L_x_103:
        /* <DEDUP_REMOVED lines=12> */
.L_x_106:
[----:B------:R-:W-:Y:S05]  /*5180*/  BSYNC B1 ;  /* 0x0000000000017941 */ /* 0x000fea0003800000 */
.L_x_105:
        /* <DEDUP_REMOVED lines=12> */
.L_x_108:
[----:B------:R-:W-:Y:S05]  /*5250*/  BSYNC B1 ;  /* 0x0000000000017941 */ /* 0x000fea0003800000 */
.L_x_107:
        /* <DEDUP_REMOVED lines=12> */
.L_x_110:
[----:B------:R-:W-:Y:S05]  /*5320*/  BSYNC B1 ;  /* 0x0000000000017941 */ /* 0x000fea0003800000 */
.L_x_109:
        /* <DEDUP_REMOVED lines=12> */
.L_x_112:
[----:B------:R-:W-:Y:S05]  /*53f0*/  BSYNC B1 ;  /* 0x0000000000017941 */ /* 0x000fea0003800000 */
.L_x_111:
        /* <DEDUP_REMOVED lines=12> */
.L_x_114:
[----:B------:R-:W-:Y:S05]  /*54c0*/  BSYNC B1 ;  /* 0x0000000000017941 */ /* 0x000fea0003800000 */
.L_x_113:
        /* <DEDUP_REMOVED lines=12> */
.L_x_116:
[----:B------:R-:W-:Y:S05]  /*5590*/  BSYNC B1 ;  /* 0x0000000000017941 */ /* 0x000fea0003800000 */
.L_x_115:
        /* <DEDUP_REMOVED lines=12> */
.L_x_118:
[----:B------:R-:W-:Y:S05]  /*5660*/  BSYNC B1 ;  /* 0x0000000000017941 */ /* 0x000fea0003800000 */
.L_x_117:
        /* <DEDUP_REMOVED lines=12> */
.L_x_120:
[----:B------:R-:W-:Y:S05]  /*5730*/  BSYNC B1 ;  /* 0x0000000000017941 */ /* 0x000fea0003800000 */
.L_x_119:
        /* <DEDUP_REMOVED lines=12> */
.L_x_122:
[----:B------:R-:W-:Y:S05]  /*5800*/  BSYNC B1 ;  /* 0x0000000000017941 */ /* 0x000fea0003800000 */
.L_x_121:
        /* <DEDUP_REMOVED lines=12> */
.L_x_124:
[----:B------:R-:W-:Y:S05]  /*58d0*/  BSYNC B1 ;  /* 0x0000000000017941 */ /* 0x000fea0003800000 */
.L_x_123:
        /* <DEDUP_REMOVED lines=12> */
.L_x_126:
[----:B------:R-:W-:Y:S05]  /*59a0*/  BSYNC B1 ;  /* 0x0000000000017941 */ /* 0x000fea0003800000 */
.L_x_125:
        /* <DEDUP_REMOVED lines=12> */
.L_x_128:
[----:B------:R-:W-:Y:S05]  /*5a70*/  BSYNC B1 ;  /* 0x0000000000017941 */ /* 0x000fea0003800000 */
.L_x_127:
        /* <DEDUP_REMOVED lines=12> */
.L_x_130:
[----:B------:R-:W-:Y:S05]  /*5b40*/  BSYNC B1 ;  /* 0x0000000000017941 */ /* 0x000fea0003800000 */
.L_x_129:
        /* <DEDUP_REMOVED lines=12> */
.L_x_132:
[----:B------:R-:W-:Y:S05]  /*5c10*/  BSYNC B1 ;  /* 0x0000000000017941 */ /* 0x000fea0003800000 */
.L_x_131:
        /* <DEDUP_REMOVED lines=12> */
.L_x_134:
[----:B------:R-:W-:Y:S05]  /*5ce0*/  BSYNC B1 ;  /* 0x0000000000017941 */ /* 0x000fea0003800000 */
.L_x_133:
        /* <DEDUP_REMOVED lines=12> */
.L_x_136:
[----:B------:R-:W-:Y:S05]  /*5db0*/  BSYNC B1 ;  /* 0x0000000000017941 */ /* 0x000fea0003800000 */
.L_x_135:
        /* <DEDUP_REMOVED lines=12> */
.L_x_138:
[----:B------:R-:W-:Y:S05]  /*5e80*/  BSYNC B1 ;  /* 0x0000000000017941 */ /* 0x000fea0003800000 */
.L_x_137:
        /* <DEDUP_REMOVED lines=12> */
.L_x_140:
[----:B------:R-:W-:Y:S05]  /*5f50*/  BSYNC B1 ;  /* 0x0000000000017941 */ /* 0x000fea0003800000 */
.L_x_139:
        /* <DEDUP_REMOVED lines=12> */
.L_x_142:
[----:B------:R-:W-:Y:S05]  /*6020*/  BSYNC B1 ;  /* 0x0000000000017941 */ /* 0x000fea0003800000 */
.L_x_141:
        /* <DEDUP_REMOVED lines=12> */
.L_x_144:
[----:B------:R-:W-:Y:S05]  /*60f0*/  BSYNC B1 ;  /* 0x0000000000017941 */ /* 0x000fea0003800000 */
.L_x_143:
        /* <DEDUP_REMOVED lines=12> */
.L_x_146:
[----:B------:R-:W-:Y:S05]  /*61c0*/  BSYNC B1 ;  /* 0x0000000000017941 */ /* 0x000fea0003800000 */
.L_x_145:
        /* <DEDUP_REMOVED lines=12> */
.L_x_148:
[----:B------:R-:W-:Y:S05]  /*6290*/  BSYNC B1 ;  /* 0x0000000000017941 */ /* 0x000fea0003800000 */
.L_x_147:
        /* <DEDUP_REMOVED lines=12> */
.L_x_150:
[----:B------:R-:W-:Y:S05]  /*6360*/  BSYNC B1 ;  /* 0x0000000000017941 */ /* 0x000fea0003800000 */
.L_x_149:
        /* <DEDUP_REMOVED lines=12> */
.L_x_152:
[----:B------:R-:W-:Y:S05]  /*6430*/  BSYNC B1 ;  /* 0x0000000000017941 */ /* 0x000fea0003800000 */
.L_x_151:
        /* <DEDUP_REMOVED lines=12> */
.L_x_154:
[----:B------:R-:W-:Y:S05]  /*6500*/  BSYNC B1 ;  /* 0x0000000000017941 */ /* 0x000fea0003800000 */
.L_x_153:
        /* <DEDUP_REMOVED lines=12> */
.L_x_156:
[----:B------:R-:W-:Y:S05]  /*65d0*/  BSYNC B1 ;  /* 0x0000000000017941 */ /* 0x000fea0003800000 */
.L_x_155:
        /* <DEDUP_REMOVED lines=12> */
.L_x_158:
[----:B------:R-:W-:Y:S05]  /*66a0*/  BSYNC B1 ;  /* 0x0000000000017941 */ /* 0x000fea0003800000 */
.L_x_157:
[----:B-----5:R-:W-:Y:S01]  /*66b0*/  LOP3.LUT R26, R26, 0xff, RZ, 0xc0, !PT ;  /* 0x000000ff1a1a7812 */ /* 0x020fe200078ec0ff */
[----:B------:R-:W-:Y:S01]  /*66c0*/  BSSY B1, `(.L_x_159) ;  /* 0x000000b000017945 */ /* 0x000fe20003800000 */
[----:B------:R-:W-:Y:S02]  /*66d0*/  ISETP.LT.OR P0, PT, R6, 0x7a, !P0 ;  /* 0x0000007a0600780c */ /* 0x000fe40004701670 */
[----:B------:R-:W-:-:S05]  /*66e0*/  F2FP.F16.E4M3.UNPACK_B R26, R26 ;  /* 0x0000001aff1a723e */ /* 0x000fca00020006ff */
[----:B----4-:R-:W-:-:S05]  /*66f0*/  HADD2.F32 R27, -RZ, R26.H0_H0 ;  /* 0x2000001aff1b7230 */ /* 0x010fca0000004100 */
[----:B------:R-:W-:-:S04]  /*6700*/  FMUL R26, R27, R12 ;  /* 0x0000000c1b1a7220 */ /* 0x000fc80000400000 */
[----:B------:R-:W-:Y:S01]  /*6710*/  FFMA R26, R21, R10, R26 ;  /* 0x0000000a151a7223 */ /* 0x000fe2000000001a */
[----:B------:R-:W-:-:S04]  /*6720*/  PRMT R21, RZ, 0x7610, R21 ;  /* 0x00007610ff157816 */ /* 0x000fc80000000015 */
[----:B------:R-:W-:-:S05]  /*6730*/  F2FP.SATFINITE.E4M3.F32.PACK_AB_MERGE_C R27, RZ, R26, RZ ;  /* 0x0000001aff1b723e */ /* 0x000fca00048070ff */
[----:B------:R4:W-:Y:S01]  /*6740*/  @!P4 STG.E.U8 desc[UR14][R18.64+0x78], R27 ;  /* 0x0000781b1200c986 */ /* 0x0009e2000c10110e */
[----:B------:R-:W-:Y:S05]  /*6750*/  @P0 BRA `(.L_x_160) ;  /* 0x0000000000040947 */ /* 0x000fea0003800000 */
[----:B------:R0:W5:Y:S02]  /*6760*/  LDG.E.U8 R21, desc[UR14][R4.64+0x79] ;  /* 0x0000790e04157981 */ /* 0x000164000c1e1100 */
.L_x_160:
[----:B------:R-:W-:Y:S05]  /*6770*/  BSYNC B1 ;  /* 0x0000000000017941 */ /* 0x000fea0003800000 */
.L_x_159:
[----:B-----5:R-:W-:Y:S01]  /*6780*/  LOP3.LUT R21, R21, 0xff, RZ, 0xc0, !PT ;  /* 0x000000ff15157812 */ /* 0x020fe200078ec0ff */
[----:B------:R-:W-:Y:S01]  /*6790*/  BSSY B1, `(.L_x_161) ;  /* 0x000000b000017945 */ /* 0x000fe20003800000 */
[----:B------:R-:W-:Y:S02]  /*67a0*/  ISETP.LT.OR P3, PT, R6, 0x79, !P1 ;  /* 0x000000790600780c */ /* 0x000fe40004f61670 */
[----:B------:R-:W-:Y:S02]  /*67b0*/  F2FP.F16.E4M3.UNPACK_B R21, R21 ;  /* 0x00000015ff15723e */ /* 0x000fe400020006ff */
[----:B0-2---:R-:W-:-:S03]  /*67c0*/  PRMT R4, RZ, 0x7610, R4 ;  /* 0x00007610ff047816 */ /* 0x005fc60000000004 */
[----:B------:R-:W-:-:S05]  /*67d0*/  HADD2.F32 R21, -RZ, R21.H0_H0 ;  /* 0x20000015ff157230 */ /* 0x000fca0000004100 */
[----:B------:R-:W-:-:S04]  /*67e0*/  FMUL R21, R21, R12 ;  /* 0x0000000c15157220 */ /* 0x000fc80000400000 */
[----:B------:R-:W-:-:S05]  /*67f0*/  FFMA R21, R20, R10, R21 ;  /* 0x0000000a14157223 */ /* 0x000fca0000000015 */
[----:B------:R-:W-:-:S05]  /*6800*/  F2FP.SATFINITE.E4M3.F32.PACK_AB_MERGE_C R21, RZ, R21, RZ ;  /* 0x00000015ff15723e */ /* 0x000fca00048070ff */
[----:B------:R0:W-:Y:S01]  /*6810*/  @!P0 STG.E.U8 desc[UR14][R18.64+0x79], R21 ;  /* 0x0000791512008986 */ /* 0x0001e2000c10110e */
[----:B------:R-:W-:Y:S05]  /*6820*/  @P3 BRA `(.L_x_162) ;  /* 0x0000000000043947 */ /* 0x000fea0003800000 */
[----:B------:R2:W5:Y:S02]  /*6830*/  LDG.E.U8 R4, desc[UR14][R24.64+0x78] ;  /* 0x0000780e18047981 */ /* 0x000564000c1e1100 */
.L_x_162:
[----:B------:R-:W-:Y:S05]  /*6840*/  BSYNC B1 ;  /* 0x0000000000017941 */ /* 0x000fea0003800000 */
.L_x_161:
        /* <DEDUP_REMOVED lines=12> */
.L_x_164:
[----:B------:R-:W-:Y:S05]  /*6910*/  BSYNC B1 ;  /* 0x0000000000017941 */ /* 0x000fea0003800000 */
.L_x_163:
[----:B------:R-:W-:Y:S05]  /*6920*/  @P1 BRA `(.L_x_165) ;  /* 0x0000001000281947 */ /* 0x000fea0003800000 */
[----:B-----5:R-:W-:-:S04]  /*6930*/  LOP3.LUT R4, R4, 0xff, RZ, 0xc0, !PT ;  /* 0x000000ff04047812 */ /* 0x020fc800078ec0ff */
[----:B------:R-:W-:-:S05]  /*6940*/  F2FP.F16.E4M3.UNPACK_B R4, R4 ;  /* 0x00000004ff04723e */ /* 0x000fca00020006ff */
[----:B0-----:R-:W-:-:S05]  /*6950*/  HADD2.F32 R5, -RZ, R4.H0_H0 ;  /* 0x20000004ff057230 */ /* 0x001fca0000004100 */
[----:B------:R-:W-:-:S04]  /*6960*/  FMUL R5, R5, R12 ;  /* 0x0000000c05057220 */ /* 0x000fc80000400000 */
[----:B------:R-:W-:-:S05]  /*6970*/  FFMA R5, R22, R10, R5 ;  /* 0x0000000a16057223 */ /* 0x000fca0000000005 */
[----:B------:R-:W-:-:S05]  /*6980*/  F2FP.SATFINITE.E4M3.F32.PACK_AB_MERGE_C R5, RZ, R5, RZ ;  /* 0x00000005ff05723e */ /* 0x000fca00048070ff */
[----:B------:R0:W-:Y:S01]  /*6990*/  STG.E.U8 desc[UR14][R16.64+0x79], R5 ;  /* 0x0000790510007986 */ /* 0x0001e2000c10110e */
[----:B------:R-:W-:Y:S05]  /*69a0*/  BRA `(.L_x_165) ;  /* 0x0000001000087947 */ /* 0x000fea0003800000 */
.L_x_36:
[----:B------:R-:W-:Y:S01]  /*69b0*/  ISETP.GE.AND P1, PT, R30, 0x1, PT ;  /* 0x000000011e00780c */ /* 0x000fe20003f26270 */
[-C--:B------:R-:W-:Y:S01]  /*69c0*/  FMUL R149, R149, R10.reuse ;  /* 0x0000000a95957220 */ /* 0x080fe20000400000 */
[-C--:B------:R-:W-:Y:S01]  /*69d0*/  FMUL R144, R144, R10.reuse ;  /* 0x0000000a90907220 */ /* 0x080fe20000400000 */
[----:B------:R-:W-:Y:S01]  /*69e0*/  ISETP.GE.AND P0, PT, R30, 0x9, PT ;  /* 0x000000091e00780c */ /* 0x000fe20003f06270 */
[-C--:B------:R-:W-:Y:S01]  /*69f0*/  FMUL R147, R147, R10.reuse ;  /* 0x0000000a93937220 */ /* 0x080fe20000400000 */
[----:B------:R-:W-:Y:S01]  /*6a00*/  ISETP.LT.OR P4, PT, R6, 0x1, !P1 ;  /* 0x000000010600780c */ /* 0x000fe20004f81670 */
[-C--:B------:R-:W-:Y:S01]  /*6a10*/  FMUL R142, R142, R10.reuse ;  /* 0x0000000a8e8e7220 */ /* 0x080fe20000400000 */
[----:B------:R-:W-:Y:S01]  /*6a20*/  ISETP.LT.OR P5, PT, R6, 0x2, !P1 ;  /* 0x000000020600780c */ /* 0x000fe20004fa1670 */
[-C--:B------:R-:W-:Y:S01]  /*6a30*/  FMUL R145, R145, R10.reuse ;  /* 0x0000000a91917220 */ /* 0x080fe20000400000 */
[----:B------:R-:W-:Y:S01]  /*6a40*/  F2FP.SATFINITE.E4M3.F32.PACK_AB_MERGE_C R149, RZ, R149, RZ ;  /* 0x00000095ff95723e */ /* 0x000fe200048070ff */
[----:B------:R-:W-:Y:S01]  /*6a50*/  FMUL R140, R140, R10 ;  /* 0x0000000a8c8c7220 */ /* 0x000fe20000400000 */
[----:B------:R-:W-:Y:S01]  /*6a60*/  F2FP.SATFINITE.E4M3.F32.PACK_AB_MERGE_C R5, RZ, R144, RZ ;  /* 0x00000090ff05723e */ /* 0x000fe200048070ff */
[-C--:B------:R-:W-:Y:S01]  /*6a70*/  FMUL R143, R143, R10.reuse ;  /* 0x0000000a8f8f7220 */ /* 0x080fe20000400000 */
[----:B------:R-:W-:Y:S01]  /*6a80*/  ISETP.LT.OR P3, PT, R6, 0x1, !P0 ;  /* 0x000000010600780c */ /* 0x000fe20004761670 */
[-C--:B------:R-:W-:Y:S01]  /*6a90*/  FMUL R138, R138, R10.reuse ;  /* 0x0000000a8a8a7220 */ /* 0x080fe20000400000 */
[C---:B------:R-:W-:Y:S01]  /*6aa0*/  ISETP.LT.OR P6, PT, R6.reuse, 0xa, !P1 ;  /* 0x0000000a0600780c */ /* 0x040fe20004fc1670 */
[-C--:B------:R-:W-:Y:S01]  /*6ab0*/  FMUL R141, R141, R10.reuse ;  /* 0x0000000a8d8d7220 */ /* 0x080fe20000400000 */
[----:B------:R-:W-:Y:S01]  /*6ac0*/  F2FP.SATFINITE.E4M3.F32.PACK_AB_MERGE_C R147, RZ, R147, RZ ;  /* 0x00000093ff93723e */ /* 0x000fe200048070ff */
[----:B------:R-:W-:Y:S01]  /*6ad0*/  @!P4 STG.E.U8 desc[UR14][R18.64], R149 ;  /* 0x000000951200c986 */ /* 0x000fe2000c10110e */
[----:B------:R-:W-:Y:S01]  /*6ae0*/  ISETP.LT.OR P4, PT, R6, 0x2, !P0 ;  /* 0x000000020600780c */ /* 0x000fe20004781670 */
[----:B------:R-:W-:Y:S01]  /*6af0*/  FMUL R136, R136, R10 ;  /* 0x0000000a88887220 */ /* 0x000fe20000400000 */
[----:B------:R-:W-:Y:S01]  /*6b00*/  F2FP.SATFINITE.E4M3.F32.PACK_AB_MERGE_C R25, RZ, R142, RZ ;  /* 0x0000008eff19723e */ /* 0x000fe200048070ff */
[----:B------:R0:W-:Y:S01]  /*6b10*/  @!P5 STG.E.U8 desc[UR14][R18.64+0x1], R5 ;  /* 0x000001051200d986 */ /* 0x0001e2000c10110e */
[C---:B------:R-:W-:Y:S01]  /*6b20*/  ISETP.LT.OR P5, PT, R6.reuse, 0x9, !P1 ;  /* 0x000000090600780c */ /* 0x040fe20004fa1670 */
[-C--:B------:R-:W-:Y:S01]  /*6b30*/  FMUL R139, R139, R10.reuse ;  /* 0x0000000a8b8b7220 */ /* 0x080fe20000400000 */
[----:B------:R-:W-:Y:S01]  /*6b40*/  F2FP.SATFINITE.E4M3.F32.PACK_AB_MERGE_C R145, RZ, R145, RZ ;  /* 0x00000091ff91723e */ /* 0x000fe200048070ff */
[----:B------:R-:W-:Y:S01]  /*6b50*/  @!P3 STG.E.U8 desc[UR14][R16.64], R147 ;  /* 0x000000931000b986 */ /* 0x000fe2000c10110e */
[----:B------:R-:W-:Y:S01]  /*6b60*/  ISETP.LT.OR P3, PT, R6, 0x9, !P0 ;  /* 0x000000090600780c */ /* 0x000fe20004761670 */
[-C--:B------:R-:W-:Y:S01]  /*6b70*/  FMUL R134, R134, R10.reuse ;  /* 0x0000000a86867220 */ /* 0x080fe20000400000 */
[----:B------:R-:W-:Y:S01]  /*6b80*/  F2FP.SATFINITE.E4M3.F32.PACK_AB_MERGE_C R143, RZ, R143, RZ ;  /* 0x0000008fff8f723e */ /* 0x000fe200048070ff */
[-C--:B------:R-:W-:Y:S01]  /*6b90*/  FMUL R137, R137, R10.reuse ;  /* 0x0000000a89897220 */ /* 0x080fe20000400000 */
[----:B------:R-:W-:Y:S01]  /*6ba0*/  F2FP.SATFINITE.E4M3.F32.PACK_AB_MERGE_C R141, RZ, R141, RZ ;  /* 0x0000008dff8d723e */ /* 0x000fe200048070ff */
[----:B------:R1:W-:Y:S01]  /*6bb0*/  @!P4 STG.E.U8 desc[UR14][R16.64+0x1], R25 ;  /* 0x000001191000c986 */ /* 0x0003e2000c10110e */
[----:B------:R-:W-:Y:S01]  /*6bc0*/  ISETP.LT.OR P4, PT, R6, 0xa, !P0 ;  /* 0x0000000a0600780c */ /* 0x000fe20004781670 */
[----:B------:R-:W-:Y:S01]  /*6bd0*/  FMUL R132, R132, R10 ;  /* 0x0000000a84847220 */ /* 0x000fe20000400000 */
[----:B0-----:R-:W-:Y:S01]  /*6be0*/  F2FP.SATFINITE.E4M3.F32.PACK_AB_MERGE_C R5, RZ, R140, RZ ;  /* 0x0000008cff05723e */ /* 0x001fe200048070ff */
[----:B------:R-:W-:Y:S01]  /*6bf0*/  @!P5 STG.E.U8 desc[UR14][R18.64+0x8], R145 ;  /* 0x000008911200d986 */ /* 0x000fe2000c10110e */
[C---:B------:R-:W-:Y:S01]  /*6c00*/  ISETP.LT.OR P5, PT, R6.reuse, 0x11, !P1 ;  /* 0x000000110600780c */ /* 0x040fe20004fa1670 */
[-C--:B------:R-:W-:Y:S01]  /*6c10*/  FMUL R135, R135, R10.reuse ;  /* 0x0000000a87877220 */ /* 0x080fe20000400000 */
[----:B------:R-:W-:Y:S01]  /*6c20*/  F2FP.SATFINITE.E4M3.F32.PACK_AB_MERGE_C R139, RZ, R139, RZ ;  /* 0x0000008bff8b723e */ /* 0x000fe200048070ff */
[----:B------:R0:W-:Y:S01]  /*6c30*/  @!P6 STG.E.U8 desc[UR14][R18.64+0x9], R5 ;  /* 0x000009051200e986 */ /* 0x0001e2000c10110e */
[----:B------:R-:W-:Y:S01]  /*6c40*/  ISETP.LT.OR P6, PT, R6, 0x12, !P1 ;  /* 0x000000120600780c */ /* 0x000fe20004fc1670 */
[----:B------:R-:W-:Y:S01]  /*6c50*/  FMUL R130, R130, R10 ;  /* 0x0000000a82827220 */ /* 0x000fe20000400000 */
[----:B------:R-:W-:Y:S01]  /*6c60*/  F2FP.SATFINITE.E4M3.F32.PACK_AB_MERGE_C R137, RZ, R137, RZ ;  /* 0x00000089ff89723e */ /* 0x000fe200048070ff */
[----:B------:R-:W-:Y:S01]  /*6c70*/  @!P3 STG.E.U8 desc[UR14][R16.64+0x8], R143 ;  /* 0x0000088f1000b986 */ /* 0x000fe2000c10110e */
[----:B-1----:R-:W-:Y:S01]  /*6c80*/  F2FP.SATFINITE.E4M3.F32.PACK_AB_MERGE_C R25, RZ, R138, RZ ;  /* 0x0000008aff19723e */ /* 0x002fe200048070ff */
[-C--:B------:R-:W-:Y:S01]  /*6c90*/  FMUL R133, R133, R10.reuse ;  /* 0x0000000a85857220 */ /* 0x080fe20000400000 */
[----:B------:R-:W-:Y:S01]  /*6ca0*/  ISETP.LT.OR P3, PT, R6, 0x11, !P0 ;  /* 0x000000110600780c */ /* 0x000fe20004761670 */
[-C--:B------:R-:W-:Y:S01]  /*6cb0*/  FMUL R128, R128, R10.reuse ;  /* 0x0000000a80807220 */ /* 0x080fe20000400000 */
[----:B------:R-:W-:Y:S01]  /*6cc0*/  F2FP.SATFINITE.E4M3.F32.PACK_AB_MERGE_C R135, RZ, R135, RZ ;  /* 0x00000087ff87723e */ /* 0x000fe200048070ff */
[----:B------:R1:W-:Y:S01]  /*6cd0*/  @!P4 STG.E.U8 desc[UR14][R16.64+0x9], R25 ;  /* 0x000009191000c986 */ /* 0x0003e2000c10110e */
[C---:B------:R-:W-:Y:S01]  /*6ce0*/  ISETP.LT.OR P4, PT, R6.reuse, 0x12, !P0 ;  /* 0x000000120600780c */ /* 0x040fe20004781670 */
[----:B------:R-:W-:Y:S01]  /*6cf0*/  FMUL R131, R131, R10 ;  /* 0x0000000a83837220 */ /* 0x000fe20000400000 */
[----:B0-----:R-:W-:Y:S01]  /*6d00*/  F2FP.SATFINITE.E4M3.F32.PACK_AB_MERGE_C R5, RZ, R136, RZ ;  /* 0x00000088ff05723e */ /* 0x001fe200048070ff */
[----:B------:R-:W-:Y:S01]  /*6d10*/  @!P5 STG.E.U8 desc[UR14][R18.64+0x10], R141 ;  /* 0x0000108d1200d986 */ /* 0x000fe2000c10110e */
[----:B------:R-:W-:Y:S01]  /*6d20*/  ISETP.LT.OR P5, PT, R6, 0x19, !P1 ;  /* 0x000000190600780c */ /* 0x000fe20004fa1670 */
[-C--:B------:R-:W-:Y:S01]  /*6d30*/  FMUL R126, R126, R10.reuse ;  /* 0x0000000a7e7e7220 */ /* 0x080fe20000400000 */
[----:B------:R-:W-:Y:S01]  /*6d40*/  F2FP.SATFINITE.E4M3.F32.PACK_AB_MERGE_C R133, RZ, R133, RZ ;  /* 0x00000085ff85723e */ /* 0x000fe200048070ff */
[----:B------:R0:W-:Y:S01]  /*6d50*/  @!P6 STG.E.U8 desc[UR14][R18.64+0x11], R5 ;  /* 0x000011051200e986 */ /* 0x0001e2000c10110e */
[----:B------:R-:W-:Y:S01]  /*6d60*/  ISETP.LT.OR P6, PT, R6, 0x1a, !P1 ;  /* 0x0000001a0600780c */ /* 0x000fe20004fc1670 */
[-C--:B------:R-:W-:Y:S01]  /*6d70*/  FMUL R129, R129, R10.reuse ;  /* 0x0000000a81817220 */ /* 0x080fe20000400000 */
[----:B------:R-:W-:Y:S01]  /*6d80*/  FMUL R124, R124, R10 ;  /* 0x0000000a7c7c7220 */ /* 0x000fe20000400000 */
[----:B-1----:R-:W-:Y:S01]  /*6d90*/  F2FP.SATFINITE.E4M3.F32.PACK_AB_MERGE_C R25, RZ, R134, RZ ;  /* 0x00000086ff19723e */ /* 0x002fe200048070ff */
[----:B------:R-:W-:Y:S01]  /*6da0*/  @!P3 STG.E.U8 desc[UR14][R16.64+0x10], R139 ;  /* 0x0000108b1000b986 */ /* 0x000fe2000c10110e */
[C---:B------:R-:W-:Y:S01]  /*6db0*/  ISETP.LT.OR P3, PT, R6.reuse, 0x19, !P0 ;  /* 0x000000190600780c */ /* 0x040fe20004761670 */
        /* <DEDUP_REMOVED lines=37> */
[-C--:B------:R-:W-:Y:S01]  /*7010*/  FMUL R112, R112, R10.reuse ;  /* 0x0000000a70707220 */ /* 0x080fe20000400000 */
        /* <DEDUP_REMOVED lines=81> */
[C---:B------:R-:W-:Y:S01]  /*7530*/  ISETP.LT.OR P6, PT, R6.reuse, 0x52, !P1 ;  /* 0x000000520600780c */ /* 0x040fe20004fc1670 */
        /* <DEDUP_REMOVED lines=22> */
[----:B------:R-:W-:-:S02]  /*76a0*/  ISETP.LT.OR P3, PT, R6, 0x59, !P0 ;  /* 0x000000590600780c */ /* 0x000fc40004761670 */
[----:B------:R-:W-:Y:S01]  /*76b0*/  F2FP.SATFINITE.E4M3.F32.PACK_AB_MERGE_C R91, RZ, R91, RZ ;  /* 0x0000005bff5b723e */ /* 0x000fe200048070ff */
[----:B------:R1:W-:Y:S01]  /*76c0*/  @!P4 STG.E.U8 desc[UR14][R16.64+0x51], R25 ;  /* 0x000051191000c986 */ /* 0x0003e2000c10110e */
[C---:B------:R-:W-:Y:S02]  /*76d0*/  ISETP.LT.OR P4, PT, R6.reuse, 0x5a, !P0 ;  /* 0x0000005a0600780c */ /* 0x040fe40004781670 */
[----:B0-----:R-:W-:Y:S01]  /*76e0*/  F2FP.SATFINITE.E4M3.F32.PACK_AB_MERGE_C R5, RZ, R100, RZ ;  /* 0x00000064ff05723e */ /* 0x001fe200048070ff */
[----:B------:R-:W-:Y:S01]  /*76f0*/  @!P5 STG.E.U8 desc[UR14][R18.64+0x58], R105 ;  /* 0x000058691200d986 */ /* 0x000fe2000c10110e */
[C---:B------:R-:W-:Y:S02]  /*7700*/  ISETP.LT.OR P5, PT, R6.reuse, 0x61, !P1 ;  /* 0x000000610600780c */ /* 0x040fe40004fa1670 */
[----:B------:R-:W-:Y:S01]  /*7710*/  F2FP.SATFINITE.E4M3.F32.PACK_AB_MERGE_C R21, RZ, R21, RZ ;  /* 0x00000015ff15723e */ /* 0x000fe200048070ff */
[----:B------:R0:W-:Y:S01]  /*7720*/  @!P6 STG.E.U8 desc[UR14][R18.64+0x59], R5 ;  /* 0x000059051200e986 */ /* 0x0001e2000c10110e */
[----:B------:R-:W-:-:S02]  /*7730*/  ISETP.LT.OR P6, PT, R6, 0x62, !P1 ;  /* 0x000000620600780c */ /* 0x000fc40004fc1670 */
[----:B------:R-:W-:Y:S01]  /*7740*/  F2FP.SATFINITE.E4M3.F32.PACK_AB_MERGE_C R23, RZ, R23, RZ ;  /* 0x00000017ff17723e */ /* 0x000fe200048070ff */
[----:B------:R-:W-:Y:S01]  /*7750*/  @!P3 STG.E.U8 desc[UR14][R16.64+0x58], R103 ;  /* 0x000058671000b986 */ /* 0x000fe2000c10110e */
[----:B-1----:R-:W-:Y:S02]  /*7760*/  F2FP.SATFINITE.E4M3.F32.PACK_AB_MERGE_C R25, RZ, R98, RZ ;  /* 0x00000062ff19723e */ /* 0x002fe400048070ff */
[C---:B------:R-:W-:Y:S02]  /*7770*/  ISETP.LT.OR P3, PT, R6.reuse, 0x61, !P0 ;  /* 0x000000610600780c */ /* 0x040fe40004761670 */
[----:B------:R-:W-:Y:S01]  /*7780*/  F2FP.SATFINITE.E4M3.F32.PACK_AB_MERGE_C R27, RZ, R22, RZ ;  /* 0x00000016ff1b723e */ /* 0x000fe200048070ff */
[----:B------:R1:W-:Y:S01]  /*7790*/  @!P4 STG.E.U8 desc[UR14][R16.64+0x59], R25 ;  /* 0x000059191000c986 */ /* 0x0003e2000c10110e */
[C---:B------:R-:W-:Y:S02]  /*77a0*/  ISETP.LT.OR P4, PT, R6.reuse, 0x62, !P0 ;  /* 0x000000620600780c */ /* 0x040fe40004781670 */
[----:B0-----:R-:W-:Y:S01]  /*77b0*/  F2FP.SATFINITE.E4M3.F32.PACK_AB_MERGE_C R5, RZ, R96, RZ ;  /* 0x00000060ff05723e */ /* 0x001fe200048070ff */
[----:B------:R-:W-:Y:S01]  /*77c0*/  @!P5 STG.E.U8 desc[UR14][R18.64+0x60], R101 ;  /* 0x000060651200d986 */ /* 0x000fe2000c10110e */
[----:B------:R-:W-:-:S03]  /*77d0*/  ISETP.LT.OR P5, PT, R6, 0x69, !P1 ;  /* 0x000000690600780c */ /* 0x000fc60004fa1670 */
[----:B------:R0:W-:Y:S01]  /*77e0*/  @!P6 STG.E.U8 desc[UR14][R18.64+0x61], R5 ;  /* 0x000061051200e986 */ /* 0x0001e2000c10110e */
[C---:B------:R-:W-:Y:S02]  /*77f0*/  ISETP.LT.OR P6, PT, R6.reuse, 0x6a, !P1 ;  /* 0x0000006a0600780c */ /* 0x040fe40004fc1670 */
[----:B-1----:R-:W-:Y:S01]  /*7800*/  F2FP.SATFINITE.E4M3.F32.PACK_AB_MERGE_C R25, RZ, R94, RZ ;  /* 0x0000005eff19723e */ /* 0x002fe200048070ff */
[----:B------:R-:W-:Y:S01]  /*7810*/  @!P3 STG.E.U8 desc[UR14][R16.64+0x60], R99 ;  /* 0x000060631000b986 */ /* 0x000fe2000c10110e */
[----:B------:R-:W-:-:S03]  /*7820*/  ISETP.LT.OR P3, PT, R6, 0x69, !P0 ;  /* 0x000000690600780c */ /* 0x000fc60004761670 */
        /* <DEDUP_REMOVED lines=12> */
[C---:B------:R-:W-:Y:S01]  /*78f0*/  ISETP.LT.OR P1, PT, R6.reuse, 0x7a, !P1 ;  /* 0x0000007a0600780c */ /* 0x040fe20004f21670 */
[----:B------:R2:W-:Y:S01]  /*7900*/  @!P5 STG.E.U8 desc[UR14][R18.64+0x70], R93 ;  /* 0x0000705d1200d986 */ /* 0x0005e2000c10110e */
[C---:B------:R-:W-:Y:S02]  /*7910*/  ISETP.LT.OR P5, PT, R6.reuse, 0x72, !P0 ;  /* 0x000000720600780c */ /* 0x040fe400047a1670 */
[----:B0-----:R-:W-:Y:S01]  /*7920*/  F2FP.SATFINITE.E4M3.F32.PACK_AB_MERGE_C R5, RZ, R88, RZ ;  /* 0x00000058ff05723e */ /* 0x001fe200048070ff */
[----:B------:R2:W-:Y:S01]  /*7930*/  @!P6 STG.E.U8 desc[UR14][R18.64+0x71], R89 ;  /* 0x000071591200e986 */ /* 0x0005e2000c10110e */
[C---:B------:R-:W-:Y:S02]  /*7940*/  ISETP.LT.OR P6, PT, R6.reuse, 0x79, !P0 ;  /* 0x000000790600780c */ /* 0x040fe400047c1670 */
[----:B------:R-:W-:Y:S01]  /*7950*/  ISETP.LT.OR P0, PT, R6, 0x7a, !P0 ;  /* 0x0000007a0600780c */ /* 0x000fe20004701670 */
[----:B------:R2:W-:Y:S01]  /*7960*/  @!P3 STG.E.U8 desc[UR14][R16.64+0x70], R91 ;  /* 0x0000705b1000b986 */ /* 0x0005e2000c10110e */
[----:B-1----:R-:W-:-:S05]  /*7970*/  F2FP.SATFINITE.E4M3.F32.PACK_AB_MERGE_C R25, RZ, R20, RZ ;  /* 0x00000014ff19723e */ /* 0x002fca00048070ff */
[----:B------:R2:W-:Y:S04]  /*7980*/  @!P5 STG.E.U8 desc[UR14][R16.64+0x71], R5 ;  /* 0x000071051000d986 */ /* 0x0005e8000c10110e */
[----:B------:R2:W-:Y:S04]  /*7990*/  @!P4 STG.E.U8 desc[UR14][R18.64+0x78], R21 ;  /* 0x000078151200c986 */ /* 0x0005e8000c10110e */
[----:B------:R2:W-:Y:S04]  /*79a0*/  @!P1 STG.E.U8 desc[UR14][R18.64+0x79], R25 ;  /* 0x0000791912009986 */ /* 0x0005e8000c10110e */
[----:B------:R2:W-:Y:S04]  /*79b0*/  @!P6 STG.E.U8 desc[UR14][R16.64+0x78], R23 ;  /* 0x000078171000e986 */ /* 0x0005e8000c10110e */
[----:B------:R2:W-:Y:S02]  /*79c0*/  @!P0 STG.E.U8 desc[UR14][R16.64+0x79], R27 ;  /* 0x0000791b10008986 */ /* 0x0005e4000c10110e */
.L_x_165:
[----:B------:R-:W-:Y:S05]  /*79d0*/  BSYNC B0 ;  /* 0x0000000000007941 */ /* 0x000fea0003800000 */
.L_x_35:
[C---:B------:R-:W-:Y:S01]  /*79e0*/  LEA R2, P0, R8.reuse, R2, 0x1 ;  /* 0x0000000208027211 */ /* 0x040fe200078008ff */
[----:B------:R-:W-:Y:S01]  /*79f0*/  ULDC.64 UR6, c[0x0][0x650] ;  /* 0x0001940000067ab9 */ /* 0x000fe20000000a00 */
[----:B-----5:R-:W-:Y:S01]  /*7a00*/  IMAD.U32 R4, RZ, RZ, UR12 ;  /* 0x0000000cff047e24 */ /* 0x020fe2000f8e00ff */
[----:B0-2---:R-:W-:Y:S01]  /*7a10*/  PRMT R16, RZ, 0x7610, R16 ;  /* 0x00007610ff107816 */ /* 0x005fe20000000010 */
[----:B------:R-:W-:Y:S01]  /*7a20*/  IMAD.MOV.U32 R6, RZ, RZ, -0x1 ;  /* 0xffffffffff067424 */ /* 0x000fe200078e00ff */
[----:B------:R-:W-:Y:S01]  /*7a30*/  LEA.HI.X R3, R8, R3, R0, 0x1, P0 ;  /* 0x0000000308037211 */ /* 0x000fe200000f0c00 */
[----:B------:R0:W-:Y:S01]  /*7a40*/  SYNCS.ARRIVE.TRANS64.A1T0 RZ, [R4+UR22], RZ ;  /* 0x000000ff04ff79a7 */ /* 0x0001e20008100016 */
[----:B------:R-:W-:Y:S01]  /*7a50*/  ISETP.GE.U32.AND P0, PT, R2, UR6, PT ;  /* 0x0000000602007c0c */ /* 0x000fe2000bf06070 */
[----:B------:R-:W-:-:S03]  /*7a60*/  IMAD.MOV.U32 R5, RZ, RZ, -0x1 ;  /* 0xffffffffff057424 */ /* 0x000fc600078e00ff */
[----:B------:R-:W-:Y:S01]  /*7a70*/  ISETP.GE.U32.AND.EX P0, PT, R3, UR7, PT, P0 ;  /* 0x0000000703007c0c */ /* 0x000fe2000bf06100 */
[----:B0-----:R-:W-:-:S12]  /*7a80*/  IMAD.MOV.U32 R4, RZ, RZ, -0x1 ;  /* 0xffffffffff047424 */ /* 0x001fd800078e00ff */
[----:B------:R-:W-:Y:S05]  /*7a90*/  @P0 BRA `(.L_x_166) ;  /* 0x0000000400600947 */ /* 0x000fea0003800000 */
[----:B------:R-:W0:Y:S01]  /*7aa0*/  S2R R26, SR_CTAID.X ;  /* 0x00000000001a7919 */ /* 0x000e220000002500 */
[----:B------:R-:W2:Y:S01]  /*7ab0*/  LDC.64 R20, c[0x0][0x628] ;  /* 0x00018a00ff147b82 */ /* 0x000ea20000000a00 */
[----:B------:R-:W-:Y:S01]  /*7ac0*/  ULDC UR6, c[0x0][0x150] ;  /* 0x0000540000067ab9 */ /* 0x000fe20000000800 */
[----:B-1--4-:R-:W-:Y:S01]  /*7ad0*/  IMAD.MOV.U32 R18, RZ, RZ, R2 ;  /* 0x000000ffff127224 */ /* 0x012fe200078e0002 */
[----:B------:R-:W1:Y:S01]  /*7ae0*/  S2R R28, SR_CTAID.Y ;  /* 0x00000000001c7919 */ /* 0x000e620000002600 */
[----:B------:R-:W-:-:S04]  /*7af0*/  IMAD.MOV.U32 R19, RZ, RZ, R3 ;  /* 0x000000ffff137224 */ /* 0x000fc800078e0003 */
[----:B------:R-:W4:Y:S08]  /*7b00*/  LDC R29, c[0x0][0x144] ;  /* 0x00005100ff1d7b82 */ /* 0x000f300000000800 */
[----:B------:R-:W1:Y:S08]  /*7b10*/  LDC R6, c[0x0][0x630] ;  /* 0x00018c00ff067b82 */ /* 0x000e700000000800 */
[----:B---3--:R-:W3:Y:S01]  /*7b20*/  LDC.64 R24, c[0x0][0x620] ;  /* 0x00018800ff187b82 */ /* 0x008ee20000000a00 */
[----:B--2---:R-:W-:-:S04]  /*7b30*/  ISETP.NE.U32.AND P0, PT, R20, RZ, PT ;  /* 0x000000ff1400720c */ /* 0x004fc80003f05070 */
[----:B------:R-:W-:Y:S02]  /*7b40*/  ISETP.NE.AND.EX P0, PT, R21, RZ, PT, P0 ;  /* 0x000000ff1500720c */ /* 0x000fe40003f05300 */
[----:B0-----:R-:W-:-:S05]  /*7b50*/  I2FP.F32.U32 R4, R26 ;  /* 0x0000001a00047245 */ /* 0x001fca0000201000 */
[----:B------:R-:W-:-:S04]  /*7b60*/  FMUL R4, R4, UR6 ;  /* 0x0000000604047c20 */ /* 0x000fc80008400000 */
[----:B------:R0:W2:Y:S02]  /*7b70*/  F2I.U32.TRUNC.NTZ R27, R4 ;  /* 0x00000004001b7305 */ /* 0x0000a4000020f000 */
[----:B-1--4-:R-:W-:Y:S05]  /*7b80*/  @!P0 BRA `(.L_x_167) ;  /* 0x0000000000288947 */ /* 0x012fea0003800000 */
[----:B------:R-:W1:Y:S02]  /*7b90*/  LDC R5, c[0x0][0x634] ;  /* 0x00018d00ff057b82 */ /* 0x000e640000000800 */
[----:B-1----:R-:W-:-:S05]  /*7ba0*/  IADD3 R19, P0, R2, R5, RZ ;  /* 0x0000000502137210 */ /* 0x002fca0007f1e0ff */
[----:B------:R-:W-:-:S04]  /*7bb0*/  IMAD.X R23, RZ, RZ, R3, P0 ;  /* 0x000000ffff177224 */ /* 0x000fc800000e0603 */
[----:B0-----:R-:W-:-:S04]  /*7bc0*/  IMAD.WIDE.U32 R4, R23, R20, RZ ;  /* 0x0000001417047225 */ /* 0x001fc800078e00ff */
[----:B------:R-:W-:-:S04]  /*7bd0*/  IMAD.WIDE.U32 R16, P0, R19, R21, R4 ;  /* 0x0000001513107225 */ /* 0x000fc80007800004 */
[----:B------:R-:W-:-:S04]  /*7be0*/  IMAD.WIDE.U32 R4, R19, R20, RZ ;  /* 0x0000001413047225 */ /* 0x000fc800078e00ff */
[----:B------:R-:W-:Y:S01]  /*7bf0*/  IMAD.X R19, RZ, RZ, RZ, P0 ;  /* 0x000000ffff137224 */ /* 0x000fe200000e06ff */
[----:B------:R-:W-:Y:S01]  /*7c00*/  IADD3 RZ, P0, R5, R16, RZ ;  /* 0x0000001005ff7210 */ /* 0x000fe20007f1e0ff */
[----:B------:R-:W-:-:S04]  /*7c10*/  IMAD.MOV.U32 R18, RZ, RZ, R17 ;  /* 0x000000ffff127224 */ /* 0x000fc800078e0011 */
[----:B------:R-:W-:-:S08]  /*7c20*/  IMAD.WIDE.U32.X R18, R23, R21, R18, P0 ;  /* 0x0000001517127225 */ /* 0x000fd000000e0412 */
.L_x_167:
[-CC-:B------:R-:W-:Y:S01]  /*7c30*/  SHF.R.U64 R22, R18, R6.reuse, R19.reuse ;  /* 0x0000000612167219 */ /* 0x180fe20000001213 */
[----:B------:R-:W1:Y:S01]  /*7c40*/  LDC.64 R32, c[0x0][0x640] ;  /* 0x00019000ff207b82 */ /* 0x000e620000000a00 */
[----:B0-----:R-:W-:Y:S01]  /*7c50*/  SHF.R.U32.HI R4, RZ, R6, R19 ;  /* 0x00000006ff047219 */ /* 0x001fe20000011613 */
[----:B--2---:R-:W-:Y:S01]  /*7c60*/  IMAD.MOV R27, RZ, RZ, -R27 ;  /* 0x000000ffff1b7224 */ /* 0x004fe200078e0a1b */
[----:B------:R-:W-:Y:S01]  /*7c70*/  IADD3 R17, P0, RZ, -R22, RZ ;  /* 0x80000016ff117210 */ /* 0x000fe20007f1e0ff */
[----:B------:R-:W-:Y:S01]  /*7c80*/  ULDC UR6, c[0x0][0x154] ;  /* 0x0000550000067ab9 */ /* 0x000fe20000000800 */
[----:B------:R-:W-:Y:S02]  /*7c90*/  IMAD.MOV.U32 R19, RZ, RZ, 0x1 ;  /* 0x00000001ff137424 */ /* 0x000fe400078e00ff */
[----:B------:R-:W-:Y:S01]  /*7ca0*/  IMAD R27, R29, R27, R26 ;  /* 0x0000001b1d1b7224 */ /* 0x000fe200078e021a */
[----:B------:R-:W0:Y:S01]  /*7cb0*/  LDC R16, c[0x0][0x618] ;  /* 0x00018600ff107b82 */ /* 0x000e220000000800 */
[----:B------:R-:W-:-:S04]  /*7cc0*/  IMAD.X R5, RZ, RZ, ~R4, P0 ;  /* 0x000000ffff057224 */ /* 0x000fc800000e0e04 */
[-C--:B---3--:R-:W-:Y:S02]  /*7cd0*/  IMAD R6, R5, R24.reuse, RZ ;  /* 0x0000001805067224 */ /* 0x088fe400078e02ff */
[C---:B------:R-:W-:Y:S01]  /*7ce0*/  IMAD.WIDE.U32 R4, R17.reuse, R24, R2 ;  /* 0x0000001811047225 */ /* 0x040fe200078e0002 */
[----:B------:R-:W2:Y:S03]  /*7cf0*/  LDC R18, c[0x0][0x608] ;  /* 0x00018200ff127b82 */ /* 0x000ea60000000800 */
[----:B------:R-:W-:Y:S01]  /*7d00*/  IMAD R17, R17, R25, R6 ;  /* 0x0000001911117224 */ /* 0x000fe200078e0206 */
[----:B------:R-:W-:-:S03]  /*7d10*/  I2FP.F32.U32 R6, R28 ;  /* 0x0000001c00067245 */ /* 0x000fc60000201000 */
[----:B------:R-:W-:Y:S01]  /*7d20*/  IMAD.IADD R5, R5, 0x1, R17 ;  /* 0x0000000105057824 */ /* 0x000fe200078e0211 */
[----:B------:R-:W3:Y:S01]  /*7d30*/  LDC R30, c[0x0][0x658] ;  /* 0x00019600ff1e7b82 */ /* 0x000ee20000000800 */
[----:B-1----:R-:W-:Y:S01]  /*7d40*/  ISETP.NE.U32.AND P0, PT, R32, RZ, PT ;  /* 0x000000ff2000720c */ /* 0x002fe20003f05070 */
[----:B------:R-:W-:-:S03]  /*7d50*/  IMAD.MOV.U32 R17, RZ, RZ, -0x1 ;  /* 0xffffffffff117424 */ /* 0x000fc600078e00ff */
[----:B------:R-:W-:-:S03]  /*7d60*/  ISETP.NE.AND.EX P0, PT, R33, RZ, PT, P0 ;  /* 0x000000ff2100720c */ /* 0x000fc60003f05300 */
[----:B------:R-:W1:Y:S01]  /*7d70*/  LDC R25, c[0x0][0x148] ;  /* 0x00005200ff197b82 */ /* 0x000e620000000800 */
[-CC-:B0-----:R-:W-:Y:S02]  /*7d80*/  SHF.R.U64 R20, R4, R16.reuse, R5.reuse ;  /* 0x0000001004147219 */ /* 0x181fe40000001205 */
[----:B------:R-:W-:Y:S01]  /*7d90*/  SHF.R.U32.HI R5, RZ, R16, R5 ;  /* 0x00000010ff057219 */ /* 0x000fe20000011605 */
[----:B------:R-:W-:-:S04]  /*7da0*/  FMUL R16, R6, UR6 ;  /* 0x0000000606107c20 */ /* 0x000fc80008400000 */
[----:B------:R-:W0:Y:S01]  /*7db0*/  LDC R26, c[0x0][0x600] ;  /* 0x00018000ff1a7b82 */ /* 0x000e220000000800 */
[----:B------:R4:W0:Y:S01]  /*7dc0*/  F2I.U32.TRUNC.NTZ R23, R16 ;  /* 0x0000001000177305 */ /* 0x000822000020f000 */
[-CC-:B--2---:R-:W-:Y:S02]  /*7dd0*/  SHF.R.U64 R6, R20, R18.reuse, R5.reuse ;  /* 0x0000001214067219 */ /* 0x184fe40000001205 */
[----:B------:R-:W-:-:S04]  /*7de0*/  SHF.R.U32.HI R5, RZ, R18, R5 ;  /* 0x00000012ff057219 */ /* 0x000fc80000011605 */
[----:B------:R-:W2:Y:S01]  /*7df0*/  LDC R31, c[0x0][0x648] ;  /* 0x00019200ff1f7b82 */ /* 0x000ea20000000800 */
[-CC-:B---3--:R-:W-:Y:S02]  /*7e00*/  SHF.R.U64 R24, R6, R30.reuse, R5.reuse ;  /* 0x0000001e06187219 */ /* 0x188fe40000001205 */
[-C--:B------:R-:W-:Y:S02]  /*7e10*/  SHF.L.U32 R17, R17, R30.reuse, RZ ;  /* 0x0000001e11117219 */ /* 0x080fe400000006ff */
[-C--:B------:R-:W-:Y:S01]  /*7e20*/  SHF.R.U32.HI R5, RZ, R30.reuse, R5 ;  /* 0x0000001eff057219 */ /* 0x080fe20000011605 */
[----:B------:R-:W-:Y:S01]  /*7e30*/  IMAD.MOV.U32 R4, RZ, RZ, R24 ;  /* 0x000000ffff047224 */ /* 0x000fe200078e0018 */
[----:B------:R-:W-:Y:S01]  /*7e40*/  SHF.L.U32 R30, R19, R30, RZ ;  /* 0x0000001e131e7219 */ /* 0x000fe200000006ff */
[----:B------:R-:W3:Y:S01]  /*7e50*/  LDC R34, c[0x0][0x638] ;  /* 0x00018e00ff227b82 */ /* 0x000ee20000000800 */
[----:B------:R-:W-:-:S07]  /*7e60*/  LOP3.LUT R29, RZ, R17, RZ, 0x33, !PT ;  /* 0x00000011ff1d7212 */ /* 0x000fce00078e33ff */
[----:B------:R-:W0:Y:S01]  /*7e70*/  LDC R35, c[0x0][0x610] ;  /* 0x00018400ff237b82 */ /* 0x000e220000000800 */
        /* <DEDUP_REMOVED lines=11> */
.L_x_168:
[----:B--2---:R-:W-:Y:S01]  /*7f30*/  SHF.R.U64 R4, R4, R31, R5 ;  /* 0x0000001f04047219 */ /* 0x004fe20000001205 */
[----:B0-----:R-:W-:Y:S01]  /*7f40*/  VIADD R19, R26, 0xffffffff ;  /* 0xffffffff1a137836 */ /* 0x001fe20000000000 */
[----:B------:R-:W-:Y:S01]  /*7f50*/  LOP3.LUT R17, R6, R29, RZ, 0xc0, !PT ;  /* 0x0000001d06117212 */ /* 0x000fe200078ec0ff */
[----:B------:R-:W-:Y:S02]  /*7f60*/  IMAD.MOV R23, RZ, RZ, -R23 ;  /* 0x000000ffff177224 */ /* 0x000fe400078e0a17 */
[----:B------:R-:W-:Y:S02]  /*7f70*/  IMAD.MOV R5, RZ, RZ, -R4 ;  /* 0x000000ffff057224 */ /* 0x000fe400078e0a04 */
[----:B------:R-:W-:Y:S01]  /*7f80*/  IMAD R6, R30, R4, R17 ;  /* 0x000000041e067224 */ /* 0x000fe200078e0211 */
[----:B------:R-:W-:Y:S01]  /*7f90*/  LOP3.LUT R17, R20, R19, RZ, 0xc0, !PT ;  /* 0x0000001314117212 */ /* 0x000fe200078ec0ff */
[----:B-1----:R-:W-:Y:S02]  /*7fa0*/  @P2 IMAD R27, R25, R23, R28 ;  /* 0x00000017191b2224 */ /* 0x002fe400078e021c */
[----:B---3--:R-:W-:-:S02]  /*7fb0*/  IMAD R4, R5, R34, R24 ;  /* 0x0000002205047224 */ /* 0x008fc400078e0218 */
[----:B------:R-:W-:Y:S02]  /*7fc0*/  IMAD R6, R6, R35, R27 ;  /* 0x0000002306067224 */ /* 0x000fe400078e021b */
[----:B------:R-:W-:Y:S02]  /*7fd0*/  IMAD R17, R4, R26, R17 ;  /* 0x0000001a04117224 */ /* 0x000fe400078e0211 */
[----:B------:R-:W-:Y:S02]  /*7fe0*/  IMAD.MOV.U32 R16, RZ, RZ, 0x1 ;  /* 0x00000001ff107424 */ /* 0x000fe400078e00ff */
[----:B------:R-:W-:Y:S01]  /*7ff0*/  IMAD.MOV.U32 R4, RZ, RZ, R22 ;  /* 0x000000ffff047224 */ /* 0x000fe200078e0016 */
[----:B------:R-:W-:Y:S02]  /*8000*/  SEL R5, R17, R6, !P2 ;  /* 0x0000000611057207 */ /* 0x000fe40005000000 */
[----:B------:R-:W-:-:S07]  /*8010*/  SEL R6, R6, R17, !P2 ;  /* 0x0000001106067207 */ /* 0x000fce0005000000 */
.L_x_166:
[----:B------:R-:W-:Y:S02]  /*8020*/  LOP3.LUT P0, RZ, R16, 0xff, RZ, 0xc0, !PT ;  /* 0x000000ff10ff7812 */ /* 0x000fe4000780c0ff */
[----:B------:R-:W-:-:S11]  /*8030*/  LOP3.LUT R148, R148, 0x1, RZ, 0x3c, !PT ;  /* 0x0000000194947812 */ /* 0x000fd600078e3cff */
[----:B------:R-:W-:Y:S05]  /*8040*/  @P0 BRA `(.L_x_169) ;  /* 0xffffff9000f40947 */ /* 0x000fea000383ffff */
[----:B------:R-:W-:Y:S05]  /*8050*/  EXIT ;  /* 0x000000000000794d */ /* 0x000fea0003800000 */
.L_x_13:
[----:B------:R-:W-:-:S08]  /*8060*/  ISETP.NE.AND P0, PT, R20, RZ, PT ;  /* 0x000000ff1400720c */ /* 0x000fd00003f05270 */
[----:B-----5:R-:W0:-:S00]  /*8070*/  USETMAXREG.DEALLOC.CTAPOOL 0x28 ;  /* 0x00000028000079c8 */ /* 0x020e0000080e0500 */
[----:B------:R-:W-:Y:S05]  /*8080*/  @P0 EXIT ;  /* 0x000000000000094d */ /* 0x000fea0003800000 */
[----:B0-----:R-:W-:Y:S01]  /*8090*/  LOP3.LUT P0, RZ, R16, 0xff, RZ, 0xc0, !PT ;  /* 0x000000ff10ff7812 */ /* 0x001fe2000780c0ff */
[----:B------:R-:W-:Y:S02]  /*80a0*/  IMAD.MOV.U32 R12, RZ, RZ, 0x1 ;  /* 0x00000001ff0c7424 */ /* 0x000fe400078e00ff */
[----:B------:R-:W-:-:S10]  /*80b0*/  IMAD.MOV.U32 R15, RZ, RZ, RZ ;  /* 0x000000ffff0f7224 */ /* 0x000fd400078e00ff */
[----:B------:R-:W-:Y:S05]  /*80c0*/  @!P0 BRA `(.L_x_170) ;  /* 0x0000000c00088947 */ /* 0x000fea0003800000 */
[----:B------:R-:W-:Y:S01]  /*80d0*/  LOP3.LUT P0, RZ, R13, 0x1f, RZ, 0xc0, !PT ;  /* 0x0000001f0dff7812 */ /* 0x000fe2000780c0ff */
[----:B------:R-:W-:Y:S01]  /*80e0*/  ULDC UR5, c[0x0][0x658] ;  /* 0x0001960000057ab9 */ /* 0x000fe20000000800 */
[----:B------:R-:W-:Y:S01]  /*80f0*/  UMOV UR6, 0xffffffff ;  /* 0xffffffff00067882 */ /* 0x000fe20000000000 */
[----:B------:R-:W-:Y:S01]  /*8100*/  BSSY B0, `(.L_x_170) ;  /* 0x00000be000007945 */ /* 0x000fe20003800000 */
[----:B------:R-:W-:Y:S01]  /*8110*/  USHF.L.U32 UR6, UR6, UR5, URZ ;  /* 0x0000000506067299 */ /* 0x000fe2000800063f */
[C---:B------:R-:W-:Y:S01]  /*8120*/  ISETP.NE.AND P3, PT, R11.reuse, RZ, PT ;  /* 0x000000ff0b00720c */ /* 0x040fe20003f65270 */
[----:B------:R-:W-:Y:S01]  /*8130*/  IMAD.MOV.U32 R14, RZ, RZ, 0x1 ;  /* 0x00000001ff0e7424 */ /* 0x000fe200078e00ff */
[----:B------:R-:W-:Y:S01]  /*8140*/  ISETP.NE.OR P0, PT, R11, RZ, !P0 ;  /* 0x000000ff0b00720c */ /* 0x000fe20004705670 */
[----:B------:R-:W-:Y:S01]  /*8150*/  IMAD.MOV.U32 R12, RZ, RZ, 0x1 ;  /* 0x00000001ff0c7424 */ /* 0x000fe200078e00ff */
[----:B------:R-:W-:Y:S01]  /*8160*/  LOP3.LUT R13, R7, 0x2, RZ, 0xfc, !PT ;  /* 0x00000002070d7812 */ /* 0x000fe200078efcff */
[----:B------:R-:W-:Y:S01]  /*8170*/  IMAD.MOV.U32 R15, RZ, RZ, RZ ;  /* 0x000000ffff0f7224 */ /* 0x000fe200078e00ff */
[----:B------:R-:W-:Y:S01]  /*8180*/  ULDC UR4, c[0x0][0x600] ;  /* 0x0001800000047ab9 */ /* 0x000fe20000000800 */
[----:B------:R-:W-:Y:S01]  /*8190*/  UMOV UR7, 0x1 ;  /* 0x0000000100077882 */ /* 0x000fe20000000000 */
[----:B------:R-:W-:-:S02]  /*81a0*/  UIADD3 UR22, UR13, 0x1, URZ ;  /* 0x000000010d167890 */ /* 0x000fc4000fffe03f */
[----:B------:R-:W-:Y:S02]  /*81b0*/  UIADD3 UR16, UR4, -0x1, URZ ;  /* 0xffffffff04107890 */ /* 0x000fe4000fffe03f */
[----:B------:R-:W-:Y:S02]  /*81c0*/  USHF.L.U32 UR18, UR7, UR5, URZ ;  /* 0x0000000507127299 */ /* 0x000fe4000800063f */
[----:B------:R-:W-:Y:S01]  /*81d0*/  ULOP3.LUT UR17, URZ, UR6, URZ, 0x33, !UPT ;  /* 0x000000063f117292 */ /* 0x000fe2000f8e333f */
[----:B------:R-:W-:-:S11]  /*81e0*/  ULDC.64 UR20, c[0x0][0x198] ;  /* 0x0000660000147ab9 */ /* 0x000fd60000000a00 */
.L_x_182:
[----:B------:R-:W-:-:S03]  /*81f0*/  UMOV UR4, 0xffffffff ;  /* 0xffffffff00047882 */ /* 0x000fc60000000000 */
[----:B------:R-:W-:Y:S05]  /*8200*/  BRA.DIV UR4, `(.L_x_171) ;  /* 0x0000001204207947 */ /* 0x000fea000b800000 */
[----:B------:R-:W-:-:S13]  /*8210*/  ELECT P1, URZ, PT ;  /* 0x00000000003f782f */ /* 0x000fda0003820000 */
.L_x_197:
[----:B------:R-:W0:Y:S01]  /*8220*/  LDC R10, c[0x0][0x28c] ;  /* 0x0000a300ff0a7b82 */ /* 0x000e220000000800 */
[----:B------:R-:W-:Y:S01]  /*8230*/  BSSY B1, `(.L_x_172) ;  /* 0x0000037000017945 */ /* 0x000fe20003800000 */
[----:B0-----:R-:W-:-:S13]  /*8240*/  ISETP.LT.OR P1, PT, R10, 0x1, !P1 ;  /* 0x000000010a00780c */ /* 0x001fda0004f21670 */
[----:B------:R-:W-:Y:S05]  /*8250*/  @P1 BRA `(.L_x_173) ;  /* 0x0000000000d01947 */ /* 0x000fea0003800000 */
[----:B------:R-:W-:Y:S02]  /*8260*/  IMAD.SHL.U32 R16, R5, 0x80, RZ ;  /* 0x0000008005107824 */ /* 0x000fe400078e00ff */
[----:B------:R-:W-:Y:S02]  /*8270*/  IMAD.SHL.U32 R17, R6, 0x40, RZ ;  /* 0x0000004006117824 */ /* 0x000fe400078e00ff */
[----:B------:R-:W-:Y:S02]  /*8280*/  IMAD.MOV.U32 R18, RZ, RZ, RZ ;  /* 0x000000ffff127224 */ /* 0x000fe400078e00ff */
[----:B------:R-:W-:Y:S02]  /*8290*/  IMAD.U32 R20, RZ, RZ, UR22 ;  /* 0x00000016ff147e24 */ /* 0x000fe4000f8e00ff */
[----:B------:R-:W-:Y:S02]  /*82a0*/  IMAD.MOV.U32 R5, RZ, RZ, R12 ;  /* 0x000000ffff057224 */ /* 0x000fe400078e000c */
[----:B------:R-:W-:-:S07]  /*82b0*/  IMAD.MOV.U32 R6, RZ, RZ, R15 ;  /* 0x000000ffff067224 */ /* 0x000fce00078e000f */
.L_x_177:
[----:B------:R-:W0:Y:S01]  /*82c0*/  S2R R11, SR_CgaCtaId ;  /* 0x00000000000b7919 */ /* 0x000e220000008800 */
[----:B------:R-:W-:-:S04]  /*82d0*/  MOV R10, 0x400 ;  /* 0x00000400000a7802 */ /* 0x000fc80000000f00 */
[----:B0-----:R-:W-:Y:S02]  /*82e0*/  LEA R21, R11, R10, 0x18 ;  /* 0x0000000a0b157211 */ /* 0x001fe400078ec0ff */
[----:B------:R-:W-:Y:S01]  /*82f0*/  SHF.L.U32 R10, R5, 0x1f, RZ ;  /* 0x0000001f050a7819 */ /* 0x000fe200000006ff */
[----:B------:R-:W0:Y:S02]  /*8300*/  @!P3 LDC R11, c[0x0][0x500] ;  /* 0x00014000ff0bbb82 */ /* 0x000e240000000800 */
[----:B------:R-:W-:-:S04]  /*8310*/  IMAD R19, R6, 0x8, R21 ;  /* 0x0000000806137824 */ /* 0x000fc800078e0215 */
[----:B------:R-:W1:Y:S02]  /*8320*/  SYNCS.PHASECHK.TRANS64.TRYWAIT P1, [R19+URZ+0x30], R10 ;  /* 0x0000300a130075a7 */ /* 0x000e64000802017f */
[----:B-1----:R-:W-:Y:S05]  /*8330*/  @!P1 BRA `(.L_x_174) ;  /* 0x0000000c00f49947 */ /* 0x002fea0003800000 */
.L_x_198:
[----:B-1----:R-:W-:Y:S01]  /*8340*/  PRMT R10, R13, 0x9910, RZ ;  /* 0x000099100d0a7816 */ /* 0x002fe200000000ff */
[----:B0-----:R0:W-:Y:S03]  /*8350*/  @!P3 SYNCS.ARRIVE.TRANS64 RZ, [R19+URZ], R11 ;  /* 0x0000000b13ffb9a7 */ /* 0x0011e6000800003f */
[----:B------:R-:W-:-:S13]  /*8360*/  ISETP.NE.AND P1, PT, R10, 0x2, PT ;  /* 0x000000020a00780c */ /* 0x000fda0003f25270 */
[----:B0-----:R-:W-:Y:S05]  /*8370*/  @P1 BRA `(.L_x_175) ;  /* 0x0000000000041947 */ /* 0x001fea0003800000 */
[----:B------:R-:W-:Y:S01]  /*8380*/  BPT.TRAP 0x1 ;  /* 0x000000040000795c */ /* 0x000fe20000300000 */
.L_x_175:
[----:B------:R-:W-:Y:S05]  /*8390*/  @P0 BRA `(.L_x_176) ;  /* 0x0000000000040947 */ /* 0x000fea0003800000 */
[----:B------:R-:W-:Y:S01]  /*83a0*/  BPT.TRAP 0x1 ;  /* 0x000000040000795c */ /* 0x000fe20000300000 */
.L_x_176:
[C-C-:B------:R-:W-:Y:S01]  /*83b0*/  IMAD R10, R6.reuse, 0x2000, R21.reuse ;  /* 0x00002000060a7824 */ /* 0x140fe200078e0215 */
[----:B------:R-:W-:Y:S01]  /*83c0*/  R2UR UR9, R19 ;  /* 0x00000000130972ca */ /* 0x000fe200000e0000 */
[----:B------:R-:W-:Y:S01]  /*83d0*/  IMAD R21, R6, 0x4000, R21 ;  /* 0x0000400006157824 */ /* 0x000fe200078e0215 */
[----:B------:R-:W-:Y:S01]  /*83e0*/  UIADD3 UR4, UP0, UR20, 0xf0, URZ ;  /* 0x000000f014047890 */ /* 0x000fe2000ff1e03f */
[----:B------:R-:W-:Y:S01]  /*83f0*/  VIADD R20, R20, 0xffffffff ;  /* 0xffffffff14147836 */ /* 0x000fe20000000000 */
[----:B------:R-:W-:Y:S01]  /*8400*/  R2UR UR5, R10 ;  /* 0x000000000a0572ca */ /* 0x000fe200000e0000 */
[----:B------:R-:W-:Y:S01]  /*8410*/  UIADD3 UR24, UP1, UR20, 0x1f0, URZ ;  /* 0x000001f014187890 */ /* 0x000fe2000ff3e03f */
[----:B------:R-:W-:Y:S01]  /*8420*/  R2UR UR8, R21 ;  /* 0x00000000150872ca */ /* 0x000fe200000e0000 */
[----:B------:R-:W-:Y:S01]  /*8430*/  VIADD R6, R6, 0x1 ;  /* 0x0000000106067836 */ /* 0x000fe20000000000 */
[----:B------:R-:W-:Y:S01]  /*8440*/  R2UR UR11, R17 ;  /* 0x00000000110b72ca */ /* 0x000fe200000e0000 */
[----:B------:R-:W-:Y:S01]  /*8450*/  UIADD3.X UR25, URZ, UR21, URZ, UP1, !UPT ;  /* 0x000000153f197290 */ /* 0x000fe20008ffe43f */
[----:B------:R-:W-:Y:S01]  /*8460*/  R2UR UR10, R18 ;  /* 0x00000000120a72ca */ /* 0x000fe200000e0000 */
[----:B------:R-:W-:Y:S01]  /*8470*/  UMOV UR6, 0x0 ;  /* 0x0000000000067882 */ /* 0x000fe20000000000 */
[----:B------:R-:W-:Y:S01]  /*8480*/  R2UR UR12, R4 ;  /* 0x00000000040c72ca */ /* 0x000fe200000e0000 */
[----:B------:R-:W-:Y:S01]  /*8490*/  UMOV UR7, 0x10000000 ;  /* 0x1000000000077882 */ /* 0x000fe20000000000 */
[----:B------:R-:W-:Y:S01]  /*84a0*/  R2UR UR19, R16 ;  /* 0x00000000101372ca */ /* 0x000fe200000e0000 */
[----:B------:R-:W-:Y:S01]  /*84b0*/  VIADD R18, R18, 0x80 ;  /* 0x0000008012127836 */ /* 0x000fe20000000000 */
[----:B------:R-:W-:Y:S01]  /*84c0*/  ISETP.GT.AND P4, PT, R20, 0x1, PT ;  /* 0x000000011400780c */ /* 0x000fe20003f84270 */
[----:B------:R-:W-:Y:S01]  /*84d0*/  UIADD3 UR14, UR5, 0x180, URZ ;  /* 0x00000180050e7890 */ /* 0x000fe2000fffe03f */
[----:B------:R-:W-:Y:S01]  /*84e0*/  ISETP.NE.AND P1, PT, R6, 0x6, PT ;  /* 0x000000060600780c */ /* 0x000fe20003f25270 */
[----:B------:R-:W-:-:S02]  /*84f0*/  UIADD3.X UR5, URZ, UR21, URZ, UP0, !UPT ;  /* 0x000000153f057290 */ /* 0x000fc400087fe43f */
[----:B------:R-:W-:Y:S01]  /*8500*/  UIADD3 UR15, UR8, 0xc180, URZ ;  /* 0x0000c180080f7890 */ /* 0x000fe2000fffe03f */
[----:B------:R-:W-:Y:S02]  /*8510*/  SEL R10, RZ, 0x1, P1 ;  /* 0x00000001ff0a7807 */ /* 0x000fe40000800000 */
[----:B------:R-:W-:Y:S01]  /*8520*/  UMOV UR8, UR14 ;  /* 0x0000000e00087c82 */ /* 0x000fe20008000000 */
[----:B------:R-:W-:Y:S02]  /*8530*/  SEL R6, R6, RZ, P1 ;  /* 0x000000ff06067207 */ /* 0x000fe40000800000 */
[----:B------:R-:W-:Y:S01]  /*8540*/  LOP3.LUT R5, R5, R10, RZ, 0x3c, !PT ;  /* 0x0000000a05057212 */ /* 0x000fe200078e3cff */
[----:B------:R0:W-:Y:S02]  /*8550*/  UTMALDG.3D [UR8], [UR4], desc[UR6] ;  /* 0x00000608040075b4 */ /* 0x0001e40008011000 */
[----:B0-----:R-:W-:Y:S01]  /*8560*/  UMOV UR8, UR15 ;  /* 0x0000000f00087c82 */ /* 0x001fe20008000000 */
[----:B------:R-:W-:-:S02]  /*8570*/  UMOV UR11, UR19 ;  /* 0x00000013000b7c82 */ /* 0x000fc40008000000 */
[----:B------:R0:W-:Y:S02]  /*8580*/  UTMALDG.3D [UR8], [UR24], desc[UR6] ;  /* 0x00000608180075b4 */ /* 0x0001e40008011000 */
[----:B0-----:R-:W-:Y:S05]  /*8590*/  @P4 BRA `(.L_x_177) ;  /* 0xfffffffc00484947 */ /* 0x001fea000383ffff */
.L_x_173:
[----:B------:R-:W-:Y:S05]  /*85a0*/  BSYNC B1 ;  /* 0x0000000000017941 */ /* 0x000fea0003800000 */
.L_x_172:
[----:B------:R-:W-:Y:S01]  /*85b0*/  LOP3.LUT P5, RZ, R14, 0xff, RZ, 0xc0, !PT ;  /* 0x000000ff0eff7812 */ /* 0x000fe200078ac0ff */
[----:B------:R-:W-:Y:S01]  /*85c0*/  VIADD R6, R15, UR13 ;  /* 0x0000000d0f067c36 */ /* 0x000fe20008000000 */
[----:B------:R-:W-:Y:S01]  /*85d0*/  ULDC.64 UR4, c[0x0][0x650] ;  /* 0x0001940000047ab9 */ /* 0x000fe20000000a00 */
[----:B------:R-:W-:Y:S01]  /*85e0*/  IMAD.U32 R11, RZ, RZ, UR13 ;  /* 0x0000000dff0b7e24 */ /* 0x000fe2000f8e00ff */
[----:B------:R-:W-:Y:S01]  /*85f0*/  UISETP.GE.U32.AND UP0, UPT, UR13, 0x6, UPT ;  /* 0x000000060d00788c */ /* 0x000fe2000bf06070 */
[----:B------:R-:W-:Y:S01]  /*8600*/  BSSY B1, `(.L_x_178) ;  /* 0x000006b000017945 */ /* 0x000fe20003800000 */
[----:B------:R-:W-:Y:S02]  /*8610*/  ISETP.GT.U32.AND P1, PT, R6, 0x5, PT ;  /* 0x000000050600780c */ /* 0x000fe40003f24070 */
[----:B------:R-:W-:Y:S02]  /*8620*/  PRMT R14, RZ, 0x7610, R14 ;  /* 0x00007610ff0e7816 */ /* 0x000fe4000000000e */
[----:B------:R-:W-:-:S02]  /*8630*/  ISETP.LT.U32.AND P1, PT, R11, 0x6, P1 ;  /* 0x000000060b00780c */ /* 0x000fc40000f21070 */
[----:B------:R-:W-:Y:S01]  /*8640*/  PLOP3.LUT P4, PT, PT, PT, UP0, 0x80, 0x0 ;  /* 0x000000000000781c */ /* 0x000fe20003f8f008 */
[----:B------:R-:W0:Y:S01]  /*8650*/  @P5 S2R R5, SR_CgaCtaId ;  /* 0x0000000000055919 */ /* 0x000e220000008800 */
[----:B------:R-:W-:-:S04]  /*8660*/  @P5 MOV R4, 0x400 ;  /* 0x0000040000045802 */ /* 0x000fc80000000f00 */
[----:B0-----:R-:W-:Y:S01]  /*8670*/  @P5 LEA R10, R5, R4, 0x18 ;  /* 0x00000004050a5211 */ /* 0x001fe200078ec0ff */
[----:B------:R-:W-:-:S03]  /*8680*/  IMAD.WIDE.U32 R4, R6, -0x55555555, RZ ;  /* 0xaaaaaaab06047825 */ /* 0x000fc600078e00ff */
[----:B------:R0:W-:Y:S01]  /*8690*/  @P5 SYNCS.ARRIVE.TRANS64.A1T0 RZ, [R10+URZ+0x98], RZ ;  /* 0x000098ff0aff59a7 */ /* 0x0001e2000810003f */
[----:B------:R-:W-:Y:S01]  /*86a0*/  IADD3 R2, P5, R2, R8, RZ ;  /* 0x0000000802027210 */ /* 0x000fe20007fbe0ff */
[----:B------:R-:W-:Y:S01]  /*86b0*/  IMAD.MOV.U32 R4, RZ, RZ, -0x1 ;  /* 0xffffffffff047424 */ /* 0x000fe200078e00ff */
[----:B------:R-:W-:Y:S02]  /*86c0*/  SHF.R.U32.HI R11, RZ, 0x2, R5 ;  /* 0x00000002ff0b7819 */ /* 0x000fe40000011605 */
[----:B------:R-:W-:Y:S01]  /*86d0*/  SEL R5, RZ, 0x1, !P1 ;  /* 0x00000001ff057807 */ /* 0x000fe20004800000 */
[----:B------:R-:W-:Y:S01]  /*86e0*/  IMAD.X R3, R3, 0x1, R0, P5 ;  /* 0x0000000103037824 */ /* 0x000fe200028e0600 */
[----:B------:R-:W-:Y:S01]  /*86f0*/  ISETP.GE.U32.AND P1, PT, R2, UR4, PT ;  /* 0x0000000402007c0c */ /* 0x000fe2000bf26070 */
[----:B------:R-:W-:Y:S01]  /*8700*/  IMAD R15, R11, -0x6, R6 ;  /* 0xfffffffa0b0f7824 */ /* 0x000fe200078e0206 */
[----:B------:R-:W-:Y:S01]  /*8710*/  LOP3.LUT R12, R12, R5, RZ, 0x3c, !PT ;  /* 0x000000050c0c7212 */ /* 0x000fe200078e3cff */
[----:B------:R-:W-:Y:S01]  /*8720*/  IMAD.MOV.U32 R6, RZ, RZ, -0x1 ;  /* 0xffffffffff067424 */ /* 0x000fe200078e00ff */
[----:B------:R-:W-:Y:S01]  /*8730*/  ISETP.GE.U32.AND.EX P1, PT, R3, UR5, PT, P1 ;  /* 0x0000000503007c0c */ /* 0x000fe2000bf26110 */
[----:B------:R-:W-:Y:S01]  /*8740*/  IMAD.MOV.U32 R5, RZ, RZ, -0x1 ;  /* 0xffffffffff057424 */ /* 0x000fe200078e00ff */
[----:B------:R-:W-:-:S02]  /*8750*/  @P4 LOP3.LUT R12, R12, 0x1, R11, 0x78, !PT ;  /* 0x000000010c0c4812 */ /* 0x000fc400078e780b */
[----:B0-----:R-:W-:-:S09]  /*8760*/  PRMT R10, RZ, 0x7610, R10 ;  /* 0x00007610ff0a7816 */ /* 0x001fd2000000000a */
[----:B------:R-:W-:Y:S05]  /*8770*/  @P1 BRA `(.L_x_179) ;  /* 0x00000004004c1947 */ /* 0x000fea0003800000 */
[----:B------:R-:W0:Y:S01]  /*8780*/  S2R R17, SR_CTAID.X ;  /* 0x0000000000117919 */ /* 0x000e220000002500 */
[----:B------:R-:W-:Y:S01]  /*8790*/  ULDC.64 UR4, c[0x0][0x628] ;  /* 0x00018a0000047ab9 */ /* 0x000fe20000000a00 */
[----:B------:R-:W1:Y:S01]  /*87a0*/  LDC R18, c[0x0][0x144] ;  /* 0x00005100ff127b82 */ /* 0x000e620000000800 */
[----:B------:R-:W-:Y:S01]  /*87b0*/  ISETP.NE.U32.AND P1, PT, RZ, UR4, PT ;  /* 0x00000004ff007c0c */ /* 0x000fe2000bf25070 */
[----:B------:R-:W2:Y:S01]  /*87c0*/  S2R R6, SR_CTAID.Y ;  /* 0x0000000000067919 */ /* 0x000ea20000002600 */
[----:B------:R-:W-:Y:S01]  /*87d0*/  ULDC UR6, c[0x0][0x150] ;  /* 0x0000540000067ab9 */ /* 0x000fe20000000800 */
[----:B------:R-:W-:Y:S01]  /*87e0*/  ULDC UR7, c[0x0][0x630] ;  /* 0x00018c0000077ab9 */ /* 0x000fe20000000800 */
[----:B------:R-:W-:Y:S01]  /*87f0*/  ISETP.NE.AND.EX P1, PT, RZ, UR5, PT, P1 ;  /* 0x00000005ff007c0c */ /* 0x000fe2000bf25310 */
[----:B------:R-:W-:Y:S01]  /*8800*/  IMAD.MOV.U32 R4, RZ, RZ, R2 ;  /* 0x000000ffff047224 */ /* 0x000fe200078e0002 */
[----:B0-----:R-:W-:-:S05]  /*8810*/  I2FP.F32.U32 R5, R17 ;  /* 0x0000001100057245 */ /* 0x001fca0000201000 */
[----:B------:R-:W-:Y:S01]  /*8820*/  FMUL R20, R5, UR6 ;  /* 0x0000000605147c20 */ /* 0x000fe20008400000 */
[----:B------:R-:W-:-:S05]  /*8830*/  IMAD.MOV.U32 R5, RZ, RZ, R3 ;  /* 0x000000ffff057224 */ /* 0x000fca00078e0003 */
[----:B--2---:R-:W-:Y:S05]  /*8840*/  @!P1 BRA `(.L_x_180) ;  /* 0x0000000000289947 */ /* 0x004fea0003800000 */
[----:B------:R-:W-:Y:S02]  /*8850*/  ULDC UR6, c[0x0][0x634] ;  /* 0x00018d0000067ab9 */ /* 0x000fe40000000800 */
[----:B------:R-:W-:-:S05]  /*8860*/  IADD3 R5, P1, R2, UR6, RZ ;  /* 0x0000000602057c10 */ /* 0x000fca000ff3e0ff */
[----:B------:R-:W-:-:S04]  /*8870*/  IMAD.X R19, RZ, RZ, R3, P1 ;  /* 0x000000ffff137224 */ /* 0x000fc800008e0603 */
[----:B------:R-:W-:-:S04]  /*8880*/  IMAD.WIDE.U32 R10, R19, UR4, RZ ;  /* 0x00000004130a7c25 */ /* 0x000fc8000f8e00ff */
[----:B------:R-:W-:-:S04]  /*8890*/  IMAD.WIDE.U32 R10, P1, R5, UR5, R10 ;  /* 0x00000005050a7c25 */ /* 0x000fc8000f82000a */
[----:B------:R-:W-:-:S04]  /*88a0*/  IMAD.WIDE.U32 R4, R5, UR4, RZ ;  /* 0x0000000405047c25 */ /* 0x000fc8000f8e00ff */
[----:B------:R-:W-:Y:S01]  /*88b0*/  IMAD.MOV.U32 R4, RZ, RZ, R11 ;  /* 0x000000ffff047224 */ /* 0x000fe200078e000b */
[----:B------:R-:W-:Y:S01]  /*88c0*/  IADD3 RZ, P4, R5, R10, RZ ;  /* 0x0000000a05ff7210 */ /* 0x000fe20007f9e0ff */
[----:B------:R-:W-:-:S04]  /*88d0*/  IMAD.X R5, RZ, RZ, RZ, P1 ;  /* 0x000000ffff057224 */ /* 0x000fc800008e06ff */
[----:B------:R-:W-:-:S08]  /*88e0*/  IMAD.WIDE.U32.X R4, R19, UR5, R4, P4 ;  /* 0x0000000513047c25 */ /* 0x000fd0000a0e0404 */
.L_x_180:
[--C-:B------:R-:W-:Y:S01]  /*88f0*/  SHF.R.U64 R16, R4, UR7, R5.reuse ;  /* 0x0000000704107c19 */ /* 0x100fe20008001205 */
[----:B------:R-:W0:Y:S01]  /*8900*/  F2I.U32.TRUNC.NTZ R20, R20 ;  /* 0x0000001400147305 */ /* 0x000e22000020f000 */
[----:B------:R-:W-:Y:S01]  /*8910*/  SHF.R.U32.HI R4, RZ, UR7, R5 ;  /* 0x00000007ff047c19 */ /* 0x000fe20008011605 */
[----:B------:R-:W-:Y:S01]  /*8920*/  ULDC.64 UR4, c[0x0][0x620] ;  /* 0x0001880000047ab9 */ /* 0x000fe20000000a00 */
[----:B------:R-:W-:Y:S01]  /*8930*/  IADD3 R11, P1, RZ, -R16, RZ ;  /* 0x80000010ff0b7210 */ /* 0x000fe20007f3e0ff */
[----:B------:R-:W-:Y:S01]  /*8940*/  ULDC.64 UR6, c[0x0][0x640] ;  /* 0x0001900000067ab9 */ /* 0x000fe20000000a00 */
[----:B------:R-:W2:Y:S03]  /*8950*/  LDC R21, c[0x0][0x148] ;  /* 0x00005200ff157b82 */ /* 0x000ea60000000800 */
[----:B------:R-:W-:Y:S01]  /*8960*/  IMAD.X R4, RZ, RZ, ~R4, P1 ;  /* 0x000000ffff047224 */ /* 0x000fe200008e0e04 */
[----:B------:R-:W-:-:S03]  /*8970*/  ISETP.NE.U32.AND P1, PT, RZ, UR6, PT ;  /* 0x00000006ff007c0c */ /* 0x000fc6000bf25070 */
[----:B------:R-:W-:Y:S01]  /*8980*/  IMAD R10, R4, UR4, RZ ;  /* 0x00000004040a7c24 */ /* 0x000fe2000f8e02ff */
[----:B------:R-:W-:Y:S01]  /*8990*/  ISETP.NE.AND.EX P1, PT, RZ, UR7, PT, P1 ;  /* 0x00000007ff007c0c */ /* 0x000fe2000bf25310 */
[----:B------:R-:W-:Y:S01]  /*89a0*/  IMAD.WIDE.U32 R4, R11, UR4, R2 ;  /* 0x000000040b047c25 */ /* 0x000fe2000f8e0002 */
[----:B------:R-:W-:-:S03]  /*89b0*/  ULDC UR4, c[0x0][0x618] ;  /* 0x0001860000047ab9 */ /* 0x000fc60000000800 */
[----:B------:R-:W-:Y:S01]  /*89c0*/  IMAD R11, R11, UR5, R10 ;  /* 0x000000050b0b7c24 */ /* 0x000fe2000f8e020a */
[----:B------:R-:W-:Y:S01]  /*89d0*/  ULDC UR5, c[0x0][0x154] ;  /* 0x0000550000057ab9 */ /* 0x000fe20000000800 */
[----:B0-----:R-:W-:Y:S02]  /*89e0*/  IMAD.MOV R10, RZ, RZ, -R20 ;  /* 0x000000ffff0a7224 */ /* 0x001fe400078e0a14 */
[----:B------:R-:W-:Y:S02]  /*89f0*/  IMAD.IADD R5, R5, 0x1, R11 ;  /* 0x0000000105057824 */ /* 0x000fe400078e020b */
[----:B-1----:R-:W-:Y:S01]  /*8a00*/  IMAD R17, R18, R10, R17 ;  /* 0x0000000a12117224 */ /* 0x002fe200078e0211 */
[----:B------:R-:W-:Y:S02]  /*8a10*/  I2FP.F32.U32 R10, R6 ;  /* 0x00000006000a7245 */ /* 0x000fe40000201000 */
[--C-:B------:R-:W-:Y:S02]  /*8a20*/  SHF.R.U64 R18, R4, UR4, R5.reuse ;  /* 0x0000000404127c19 */ /* 0x100fe40008001205 */
[----:B------:R-:W-:Y:S01]  /*8a30*/  SHF.R.U32.HI R5, RZ, UR4, R5 ;  /* 0x00000004ff057c19 */ /* 0x000fe20008011605 */
[----:B------:R-:W-:Y:S01]  /*8a40*/  FMUL R10, R10, UR5 ;  /* 0x000000050a0a7c20 */ /* 0x000fe20008400000 */
[----:B------:R-:W-:-:S02]  /*8a50*/  ULDC UR4, c[0x0][0x608] ;  /* 0x0001820000047ab9 */ /* 0x000fc40000000800 */
[--C-:B------:R-:W-:Y:S01]  /*8a60*/  SHF.R.U64 R20, R18, UR4, R5.reuse ;  /* 0x0000000412147c19 */ /* 0x100fe20008001205 */
[----:B------:R0:W1:Y:S01]  /*8a70*/  F2I.U32.TRUNC.NTZ R22, R10 ;  /* 0x0000000a00167305 */ /* 0x000062000020f000 */
[----:B------:R-:W-:Y:S01]  /*8a80*/  SHF.R.U32.HI R5, RZ, UR4, R5 ;  /* 0x00000004ff057c19 */ /* 0x000fe20008011605 */
[----:B------:R-:W-:-:S03]  /*8a90*/  ULDC UR4, c[0x0][0x658] ;  /* 0x0001960000047ab9 */ /* 0x000fc60000000800 */
[--C-:B------:R-:W-:Y:S02]  /*8aa0*/  SHF.R.U64 R19, R20, UR4, R5.reuse ;  /* 0x0000000414137c19 */ /* 0x100fe40008001205 */
[----:B------:R-:W-:-:S03]  /*8ab0*/  SHF.R.U32.HI R23, RZ, UR4, R5 ;  /* 0x00000004ff177c19 */ /* 0x000fc60008011605 */
[----:B------:R-:W-:Y:S02]  /*8ac0*/  IMAD.MOV.U32 R4, RZ, RZ, R19 ;  /* 0x000000ffff047224 */ /* 0x000fe400078e0013 */
[----:B------:R-:W-:Y:S01]  /*8ad0*/  IMAD.MOV.U32 R5, RZ, RZ, R23 ;  /* 0x000000ffff057224 */ /* 0x000fe200078e0017 */
[----:B0-----:R-:W-:Y:S06]  /*8ae0*/  @!P1 BRA `(.L_x_181) ;  /* 0x0000000000289947 */ /* 0x001fec0003800000 */
        /* <DEDUP_REMOVED lines=10> */
.L_x_181:
[----:B------:R-:W-:Y:S01]  /*8b90*/  ULDC UR4, c[0x0][0x648] ;  /* 0x0001920000047ab9 */ /* 0x000fe20000000800 */
[----:B-1----:R-:W-:Y:S01]  /*8ba0*/  IMAD.MOV R22, RZ, RZ, -R22 ;  /* 0x000000ffff167224 */ /* 0x002fe200078e0a16 */
[----:B------:R-:W-:Y:S01]  /*8bb0*/  SHF.R.U64 R5, R4, UR4, R5 ;  /* 0x0000000404057c19 */ /* 0x000fe20008001205 */
[----:B------:R-:W-:Y:S01]  /*8bc0*/  ULDC UR4, c[0x0][0x638] ;  /* 0x00018e0000047ab9 */ /* 0x000fe20000000800 */
[----:B------:R-:W-:Y:S01]  /*8bd0*/  LOP3.LUT R4, R20, UR17, RZ, 0xc0, !PT ;  /* 0x0000001114047c12 */ /* 0x000fe2000f8ec0ff */
[----:B--2---:R-:W-:Y:S01]  /*8be0*/  @P2 IMAD R17, R21, R22, R6 ;  /* 0x0000001615112224 */ /* 0x004fe200078e0206 */
[----:B------:R-:W-:Y:S01]  /*8bf0*/  LOP3.LUT R18, R18, UR16, RZ, 0xc0, !PT ;  /* 0x0000001012127c12 */ /* 0x000fe2000f8ec0ff */
[----:B------:R-:W-:Y:S01]  /*8c00*/  IMAD.MOV R6, RZ, RZ, -R5 ;  /* 0x000000ffff067224 */ /* 0x000fe200078e0a05 */
[----:B------:R-:W-:Y:S01]  /*8c10*/  ULDC UR5, c[0x0][0x610] ;  /* 0x0001840000057ab9 */ /* 0x000fe20000000800 */
[----:B------:R-:W-:Y:S02]  /*8c20*/  IMAD R4, R5, UR18, R4 ;  /* 0x0000001205047c24 */ /* 0x000fe4000f8e0204 */
[----:B------:R-:W-:Y:S01]  /*8c30*/  IMAD R19, R6, UR4, R19 ;  /* 0x0000000406137c24 */ /* 0x000fe2000f8e0213 */
[----:B------:R-:W-:Y:S01]  /*8c40*/  ULDC UR4, c[0x0][0x600] ;  /* 0x0001800000047ab9 */ /* 0x000fe20000000800 */
[----:B------:R-:W-:-:S02]  /*8c50*/  IMAD R17, R4, UR5, R17 ;  /* 0x0000000504117c24 */ /* 0x000fc4000f8e0211 */
[----:B------:R-:W-:Y:S02]  /*8c60*/  IMAD R6, R19, UR4, R18 ;  /* 0x0000000413067c24 */ /* 0x000fe4000f8e0212 */
[----:B------:R-:W-:Y:S02]  /*8c70*/  IMAD.MOV.U32 R10, RZ, RZ, 0x1 ;  /* 0x00000001ff0a7424 */ /* 0x000fe400078e00ff */
[----:B------:R-:W-:Y:S01]  /*8c80*/  IMAD.MOV.U32 R4, RZ, RZ, R16 ;  /* 0x000000ffff047224 */ /* 0x000fe200078e0010 */
[----:B------:R-:W-:Y:S02]  /*8c90*/  SEL R5, R6, R17, !P2 ;  /* 0x0000001106057207 */ /* 0x000fe40005000000 */
[----:B------:R-:W-:-:S07]  /*8ca0*/  SEL R6, R17, R6, !P2 ;  /* 0x0000000611067207 */ /* 0x000fce0005000000 */
.L_x_179:
[----:B------:R-:W-:Y:S05]  /*8cb0*/  BSYNC B1 ;  /* 0x0000000000017941 */ /* 0x000fea0003800000 */
.L_x_178:
[----:B------:R-:W-:-:S13]  /*8cc0*/  LOP3.LUT P1, RZ, R10, 0xff, RZ, 0xc0, !PT ;  /* 0x000000ff0aff7812 */ /* 0x000fda000782c0ff */
[----:B------:R-:W-:Y:S05]  /*8cd0*/  @P1 BRA `(.L_x_182) ;  /* 0xfffffff400441947 */ /* 0x000fea000383ffff */
[----:B------:R-:W-:Y:S05]  /*8ce0*/  BSYNC B0 ;  /* 0x0000000000007941 */ /* 0x000fea0003800000 */
.L_x_170:
[----:B------:R-:W-:-:S03]  /*8cf0*/  UMOV UR4, 0xffffffff ;  /* 0xffffffff00047882 */ /* 0x000fc60000000000 */
[----:B------:R-:W-:Y:S05]  /*8d00*/  BRA.DIV UR4, `(.L_x_183) ;  /* 0x0000000604947947 */ /* 0x000fea000b800000 */
[----:B------:R-:W-:-:S13]  /*8d10*/  ELECT P0, URZ, PT ;  /* 0x00000000003f782f */ /* 0x000fda0003800000 */
.L_x_201:
[----:B------:R-:W-:Y:S04]  /*8d20*/  BSSY B0, `(.L_x_184) ;  /* 0x000003d000007945 */ /* 0x000fe80003800000 */
[----:B------:R-:W-:Y:S05]  /*8d30*/  @!P0 BRA `(.L_x_185) ;  /* 0x0000000000ec8947 */ /* 0x000fea0003800000 */
[----:B------:R-:W-:-:S04]  /*8d40*/  LOP3.LUT R7, R7, 0x2, RZ, 0xfc, !PT ;  /* 0x0000000207077812 */ /* 0x000fc800078efcff */
[----:B------:R-:W-:-:S13]  /*8d50*/  ISETP.NE.AND P0, PT, R7, 0x3, PT ;  /* 0x000000030700780c */ /* 0x000fda0003f05270 */
[----:B------:R-:W-:Y:S05]  /*8d60*/  @!P0 BRA `(.L_x_186) ;  /* 0x0000000000048947 */ /* 0x000fea0003800000 */
[----:B------:R-:W-:Y:S01]  /*8d70*/  BPT.TRAP 0x1 ;  /* 0x000000040000795c */ /* 0x000fe20000300000 */
.L_x_186:
[----:B------:R-:W0:Y:S01]  /*8d80*/  S2R R3, SR_CgaCtaId ;  /* 0x0000000000037919 */ /* 0x000e220000008800 */
[----:B------:R-:W-:Y:S02]  /*8d90*/  MOV R0, 0x400 ;  /* 0x0000040000007802 */ /* 0x000fe40000000f00 */
[----:B------:R-:W-:Y:S02]  /*8da0*/  SHF.L.U32 R2, R12, 0x1f, RZ ;  /* 0x0000001f0c027819 */ /* 0x000fe400000006ff */
[----:B0-----:R-:W-:-:S05]  /*8db0*/  LEA R0, R3, R0, 0x18 ;  /* 0x0000000003007211 */ /* 0x001fca00078ec0ff */
[----:B------:R-:W-:-:S04]  /*8dc0*/  VIADD R0, R0, 0x30 ;  /* 0x0000003000007836 */ /* 0x000fc80000000000 */
[C---:B------:R-:W-:Y:S02]  /*8dd0*/  IMAD R5, R15.reuse, 0x8, R0 ;  /* 0x000000080f057824 */ /* 0x040fe400078e0200 */
[----:B------:R-:W-:Y:S02]  /*8de0*/  VIADD R15, R15, 0x1 ;  /* 0x000000010f0f7836 */ /* 0x000fe40000000000 */
[----:B------:R-:W0:Y:S03]  /*8df0*/  SYNCS.PHASECHK.TRANS64.TRYWAIT P0, [R5+URZ], R2 ;  /* 0x00000002050075a7 */ /* 0x000e26000800017f */
[----:B------:R-:W-:-:S04]  /*8e00*/  ISETP.NE.AND P1, PT, R15, 0x6, PT ;  /* 0x000000060f00780c */ /* 0x000fc80003f25270 */
[----:B------:R-:W-:Y:S02]  /*8e10*/  SEL R3, RZ, 0x1, P1 ;  /* 0x00000001ff037807 */ /* 0x000fe40000800000 */
[----:B------:R-:W-:Y:S02]  /*8e20*/  SEL R15, R15, RZ, P1 ;  /* 0x000000ff0f0f7207 */ /* 0x000fe40000800000 */
[----:B------:R-:W-:-:S03]  /*8e30*/  LOP3.LUT R12, R12, R3, RZ, 0x3c, !PT ;  /* 0x000000030c0c7212 */ /* 0x000fc600078e3cff */
[----:B------:R-:W-:Y:S01]  /*8e40*/  IMAD R7, R15, 0x8, R0 ;  /* 0x000000080f077824 */ /* 0x000fe200078e0200 */
[----:B------:R-:W-:Y:S01]  /*8e50*/  SHF.L.U32 R4, R12, 0x1f, RZ ;  /* 0x0000001f0c047819 */ /* 0x000fe200000006ff */
[----:B0-----:R-:W-:Y:S06]  /*8e60*/  @!P0 BRA `(.L_x_187) ;  /* 0x0000000400608947 */ /* 0x001fec0003800000 */
.L_x_202:
[----:B------:R-:W1:Y:S01]  /*8e70*/  SYNCS.PHASECHK.TRANS64.TRYWAIT P0, [R7+URZ], R4 ;  /* 0x00000004070075a7 */ /* 0x000e62000800017f */
[----:B0-----:R-:W-:-:S05]  /*8e80*/  VIADD R2, R15, 0x1 ;  /* 0x000000010f027836 */ /* 0x001fca0000000000 */
[----:B------:R-:W-:-:S04]  /*8e90*/  ISETP.NE.AND P1, PT, R2, 0x6, PT ;  /* 0x000000060200780c */ /* 0x000fc80003f25270 */
[----:B------:R-:W-:Y:S02]  /*8ea0*/  SEL R3, RZ, 0x1, P1 ;  /* 0x00000001ff037807 */ /* 0x000fe40000800000 */
[----:B------:R-:W-:Y:S02]  /*8eb0*/  SEL R9, R2, RZ, P1 ;  /* 0x000000ff02097207 */ /* 0x000fe40000800000 */
[----:B------:R-:W-:-:S03]  /*8ec0*/  LOP3.LUT R12, R12, R3, RZ, 0x3c, !PT ;  /* 0x000000030c0c7212 */ /* 0x000fc600078e3cff */
[----:B------:R-:W-:Y:S01]  /*8ed0*/  IMAD R6, R9, 0x8, R0 ;  /* 0x0000000809067824 */ /* 0x000fe200078e0200 */
[----:B------:R-:W-:Y:S01]  /*8ee0*/  SHF.L.U32 R5, R12, 0x1f, RZ ;  /* 0x0000001f0c057819 */ /* 0x000fe200000006ff */
[----:B-1----:R-:W-:Y:S06]  /*8ef0*/  @!P0 BRA `(.L_x_188) ;  /* 0x0000000400508947 */ /* 0x002fec0003800000 */
.L_x_203:
[----:B------:R-:W1:Y:S01]  /*8f00*/  SYNCS.PHASECHK.TRANS64.TRYWAIT P0, [R6+URZ], R5 ;  /* 0x00000005060075a7 */ /* 0x000e62000800017f */
[----:B------:R-:W-:-:S05]  /*8f10*/  VIADD R2, R9, 0x1 ;  /* 0x0000000109027836 */ /* 0x000fca0000000000 */
[----:B------:R-:W-:-:S04]  /*8f20*/  ISETP.NE.AND P1, PT, R2, 0x6, PT ;  /* 0x000000060200780c */ /* 0x000fc80003f25270 */
[----:B------:R-:W-:Y:S02]  /*8f30*/  SEL R3, RZ, 0x1, P1 ;  /* 0x00000001ff037807 */ /* 0x000fe40000800000 */
[----:B0-----:R-:W-:Y:S02]  /*8f40*/  SEL R7, R2, RZ, P1 ;  /* 0x000000ff02077207 */ /* 0x001fe40000800000 */
[----:B------:R-:W-:-:S03]  /*8f50*/  LOP3.LUT R12, R12, R3, RZ, 0x3c, !PT ;  /* 0x000000030c0c7212 */ /* 0x000fc600078e3cff */
[----:B------:R-:W-:Y:S01]  /*8f60*/  IMAD R9, R7, 0x8, R0 ;  /* 0x0000000807097824 */ /* 0x000fe200078e0200 */
[----:B------:R-:W-:Y:S01]  /*8f70*/  SHF.L.U32 R4, R12, 0x1f, RZ ;  /* 0x0000001f0c047819 */ /* 0x000fe200000006ff */
[----:B-1----:R-:W-:Y:S06]  /*8f80*/  @!P0 BRA `(.L_x_189) ;  /* 0x0000000400408947 */ /* 0x002fec0003800000 */
.L_x_204:
[----:B------:R-:W1:Y:S01]  /*8f90*/  SYNCS.PHASECHK.TRANS64.TRYWAIT P0, [R9+URZ], R4 ;  /* 0x00000004090075a7 */ /* 0x000e62000800017f */
[----:B------:R-:W-:-:S05]  /*8fa0*/  VIADD R2, R7, 0x1 ;  /* 0x0000000107027836 */ /* 0x000fca0000000000 */
[----:B------:R-:W-:-:S04]  /*8fb0*/  ISETP.NE.AND P1, PT, R2, 0x6, PT ;  /* 0x000000060200780c */ /* 0x000fc80003f25270 */
[----:B------:R-:W-:Y:S02]  /*8fc0*/  SEL R3, RZ, 0x1, P1 ;  /* 0x00000001ff037807 */ /* 0x000fe40000800000 */
[----:B------:R-:W-:Y:S02]  /*8fd0*/  SEL R7, R2, RZ, P1 ;  /* 0x000000ff02077207 */ /* 0x000fe40000800000 */
[----:B------:R-:W-:-:S03]  /*8fe0*/  LOP3.LUT R11, R12, R3, RZ, 0x3c, !PT ;  /* 0x000000030c0b7212 */ /* 0x000fc600078e3cff */
[----:B0-----:R-:W-:Y:S01]  /*8ff0*/  IMAD R6, R7, 0x8, R0 ;  /* 0x0000000807067824 */ /* 0x001fe200078e0200 */
[----:B------:R-:W-:Y:S01]  /*9000*/  SHF.L.U32 R5, R11, 0x1f, RZ ;  /* 0x0000001f0b057819 */ /* 0x000fe200000006ff */
[----:B-1----:R-:W-:Y:S06]  /*9010*/  @!P0 BRA `(.L_x_190) ;  /* 0x0000000400308947 */ /* 0x002fec0003800000 */
.L_x_205:
[----:B------:R-:W1:Y:S01]  /*9020*/  SYNCS.PHASECHK.TRANS64.TRYWAIT P0, [R6+URZ], R5 ;  /* 0x00000005060075a7 */ /* 0x000e62000800017f */
[----:B------:R-:W-:-:S05]  /*9030*/  VIADD R2, R7, 0x1 ;  /* 0x0000000107027836 */ /* 0x000fca0000000000 */
[----:B------:R-:W-:-:S04]  /*9040*/  ISETP.NE.AND P1, PT, R2, 0x6, PT ;  /* 0x000000060200780c */ /* 0x000fc80003f25270 */
[----:B0-----:R-:W-:Y:S02]  /*9050*/  SEL R4, RZ, 0x1, P1 ;  /* 0x00000001ff047807 */ /* 0x001fe40000800000 */
[----:B------:R-:W-:Y:S02]  /*9060*/  SEL R3, R2, RZ, P1 ;  /* 0x000000ff02037207 */ /* 0x000fe40000800000 */
[----:B------:R-:W-:Y:S01]  /*9070*/  LOP3.LUT R4, R11, R4, RZ, 0x3c, !PT ;  /* 0x000000040b047212 */ /* 0x000fe200078e3cff */
[----:B-1----:R-:W-:Y:S06]  /*9080*/  @!P0 BRA `(.L_x_191) ;  /* 0x0000000400288947 */ /* 0x002fec0003800000 */
.L_x_206:
[----:B------:R-:W-:Y:S01]  /*9090*/  IMAD R3, R3, 0x8, R0 ;  /* 0x0000000803037824 */ /* 0x000fe200078e0200 */
[----:B------:R-:W-:-:S07]  /*90a0*/  SHF.L.U32 R0, R4, 0x1f, RZ ;  /* 0x0000001f04007819 */ /* 0x000fce00000006ff */
.L_x_192:
[----:B-1----:R1:W2:Y:S02]  /*90b0*/  SYNCS.PHASECHK.TRANS64.TRYWAIT P0, [R3+URZ], R0 ;  /* 0x00000000030075a7 */ /* 0x0022a4000800017f */
[----:B--2---:R-:W-:Y:S05]  /*90c0*/  @!P0 NANOSLEEP.SYNCS 0x989680 ;  /* 0x009896800000895d */ /* 0x004fea0003900000 */
[----:B------:R-:W2:Y:S02]  /*90d0*/  @!P0 SYNCS.PHASECHK.TRANS64 P0, [R3+URZ], R0 ;  /* 0x00000000030085a7 */ /* 0x000ea4000800007f */
[----:B--2---:R-:W-:Y:S05]  /*90e0*/  @!P0 BRA `(.L_x_192) ;  /* 0xfffffffc00f08947 */ /* 0x004fea000383ffff */
.L_x_185:
[----:B------:R-:W-:Y:S05]  /*90f0*/  BSYNC B0 ;  /* 0x0000000000007941 */ /* 0x000fea0003800000 */
.L_x_184:
[----:B------:R-:W-:Y:S05]  /*9100*/  EXIT ;  /* 0x000000000000794d */ /* 0x000fea0003800000 */
.L_x_15:
[----:B0-----:R-:W-:-:S04]  /*9110*/  IMAD.U32 R17, RZ, RZ, UR11 ;  /* 0x0000000bff117e24 */ /* 0x001fc8000f8e00ff */
[----:B------:R0:W1:Y:S03]  /*9120*/  SYNCS.PHASECHK.TRANS64.TRYWAIT P0, [R17+URZ+-0x8], R16 ;  /* 0xfffff810110075a7 */ /* 0x000066000800017f */
[----:B-1----:R-:W-:Y:S05]  /*9130*/  @!P0 NANOSLEEP.SYNCS 0x989680 ;  /* 0x009896800000895d */ /* 0x002fea0003900000 */
[----:B------:R-:W1:Y:S02]  /*9140*/  @!P0 SYNCS.PHASECHK.TRANS64 P0, [R17+URZ+-0x8], R16 ;  /* 0xfffff810110085a7 */ /* 0x000e64000800007f */
[----:B-1----:R-:W-:Y:S05]  /*9150*/  @!P0 BRA `(.L_x_15) ;  /* 0xfffffffc00ec8947 */ /* 0x002fea000383ffff */
[----:B------:R-:W-:Y:S05]  /*9160*/  BRA `(.L_x_193) ;  /* 0xffffff8000c87947 */ /* 0x000fea000383ffff */
.L_x_20:
[----:B-1----:R-:W-:-:S04]  /*9170*/  IMAD.U32 R17, RZ, RZ, UR6 ;  /* 0x00000006ff117e24 */ /* 0x002fc8000f8e00ff */
[----:B------:R1:W2:Y:S03]  /*9180*/  SYNCS.PHASECHK.TRANS64.TRYWAIT P0, [R17+URZ], R16 ;  /* 0x00000010110075a7 */ /* 0x0002a6000800017f */
[----:B--2---:R-:W-:Y:S05]  /*9190*/  @!P0 NANOSLEEP.SYNCS 0x989680 ;  /* 0x009896800000895d */ /* 0x004fea0003900000 */
[----:B------:R-:W2:Y:S02]  /*91a0*/  @!P0 SYNCS.PHASECHK.TRANS64 P0, [R17+URZ], R16 ;  /* 0x00000010110085a7 */ /* 0x000ea4000800007f */
[----:B--2---:R-:W-:Y:S05]  /*91b0*/  @!P0 BRA `(.L_x_20) ;  /* 0xfffffffc00ec8947 */ /* 0x004fea000383ffff */
[----:B------:R-:W-:Y:S05]  /*91c0*/  BRA `(.L_x_19) ;  /* 0xffffff8400f47947 */ /* 0x000fea000383ffff */
.L_x_26:
[----:B-1----:R-:W-:-:S04]  /*91d0*/  IMAD.U32 R18, RZ, RZ, UR16 ;  /* 0x00000010ff127e24 */ /* 0x002fc8000f8e00ff */
[----:B------:R1:W2:Y:S03]  /*91e0*/  SYNCS.PHASECHK.TRANS64.TRYWAIT P0, [R18+URZ], R17 ;  /* 0x00000011120075a7 */ /* 0x0002a6000800017f */
[----:B--2---:R-:W-:Y:S05]  /*91f0*/  @!P0 NANOSLEEP.SYNCS 0x989680 ;  /* 0x009896800000895d */ /* 0x004fea0003900000 */
[----:B------:R-:W2:Y:S02]  /*9200*/  @!P0 SYNCS.PHASECHK.TRANS64 P0, [R18+URZ], R17 ;  /* 0x00000011120085a7 */ /* 0x000ea4000800007f */
[----:B--2---:R-:W-:Y:S05]  /*9210*/  @!P0 BRA `(.L_x_26) ;  /* 0xfffffffc00ec8947 */ /* 0x004fea000383ffff */
[----:B------:R-:W-:Y:S05]  /*9220*/  BRA `(.L_x_25) ;  /* 0xffffff90005c7947 */ /* 0x000fea000383ffff */
.L_x_34:
[----:B0-----:R-:W-:-:S04]  /*9230*/  IMAD.U32 R17, RZ, RZ, UR11 ;  /* 0x0000000bff117e24 */ /* 0x001fc8000f8e00ff */
[----:B------:R0:W1:Y:S03]  /*9240*/  SYNCS.PHASECHK.TRANS64.TRYWAIT P0, [R17+URZ+0x8], R16 ;  /* 0x00000810110075a7 */ /* 0x000066000800017f */
[----:B-1----:R-:W-:Y:S05]  /*9250*/  @!P0 NANOSLEEP.SYNCS 0x989680 ;  /* 0x009896800000895d */ /* 0x002fea0003900000 */
[----:B------:R-:W1:Y:S02]  /*9260*/  @!P0 SYNCS.PHASECHK.TRANS64 P0, [R17+URZ+0x8], R16 ;  /* 0x00000810110085a7 */ /* 0x000e64000800007f */
[----:B-1----:R-:W-:Y:S05]  /*9270*/  @!P0 BRA `(.L_x_34) ;  /* 0xfffffffc00ec8947 */ /* 0x002fea000383ffff */
[----:B------:R-:W-:Y:S05]  /*9280*/  BRA `(.L_x_194) ;  /* 0xffffff9c00e47947 */ /* 0x000fea000383ffff */
.L_x_171:
[----:B------:R-:W-:Y:S01]  /*9290*/  BSSY B1, `(.L_x_195) ;  /* 0x0000006000017945 */ /* 0x000fe20003800000 */
[----:B------:R-:W-:-:S07]  /*92a0*/  IMAD.MOV.U32 R10, RZ, RZ, -0x1 ;  /* 0xffffffffff0a7424 */ /* 0x000fce00078e00ff */
[----:B------:R-:W-:Y:S05]  /*92b0*/  WARPSYNC.COLLECTIVE R10, `(.L_x_196) ;  /* 0x000000000a0c7348 */ /* 0x000fea0003c00000 */
[----:B------:R-:W-:Y:S02]  /*92c0*/  ELECT P1, UR62, PT ;  /* 0x00000000003e782f */ /* 0x000fe40003820000 */
[----:B------:R-:W-:Y:S01]  /*92d0*/  MOV R10, UR62 ;  /* 0x0000003e000a7c02 */ /* 0x000fe20008000f00 */
[----:B------:R-:W-:Y:S10]  /*92e0*/  ENDCOLLECTIVE ;  /* 0x000000000000791b */ /* 0x000ff40003800000 */
.L_x_196:
[----:B------:R-:W-:Y:S05]  /*92f0*/  BSYNC B1 ;  /* 0x0000000000017941 */ /* 0x000fea0003800000 */
.L_x_195:
[----:B------:R-:W-:Y:S05]  /*9300*/  BRA `(.L_x_197) ;  /* 0xffffffec00c47947 */ /* 0x000fea000383ffff */
.L_x_174:
[----:B-1----:R1:W2:Y:S02]  /*9310*/  SYNCS.PHASECHK.TRANS64.TRYWAIT P1, [R19+URZ+0x30], R10 ;  /* 0x0000300a130075a7 */ /* 0x0022a4000802017f */
[----:B--2---:R-:W-:Y:S05]  /*9320*/  @!P1 NANOSLEEP.SYNCS 0x989680 ;  /* 0x009896800000995d */ /* 0x004fea0003900000 */
[----:B------:R-:W2:Y:S02]  /*9330*/  @!P1 SYNCS.PHASECHK.TRANS64 P1, [R19+URZ+0x30], R10 ;  /* 0x0000300a130095a7 */ /* 0x000ea4000802007f */
[----:B--2---:R-:W-:Y:S05]  /*9340*/  @!P1 BRA `(.L_x_174) ;  /* 0xfffffffc00f09947 */ /* 0x004fea000383ffff */
[----:B------:R-:W-:Y:S05]  /*9350*/  BRA `(.L_x_198) ;  /* 0xffffffec00f87947 */ /* 0x000fea000383ffff */
.L_x_183:
[----:B------:R-:W-:Y:S01]  /*9360*/  BSSY B0, `(.L_x_199) ;  /* 0x0000006000007945 */ /* 0x000fe20003800000 */
[----:B------:R-:W-:-:S07]  /*9370*/  IMAD.MOV.U32 R10, RZ, RZ, -0x1 ;  /* 0xffffffffff0a7424 */ /* 0x000fce00078e00ff */
[----:B------:R-:W-:Y:S05]  /*9380*/  WARPSYNC.COLLECTIVE R10, `(.L_x_200) ;  /* 0x000000000a0c7348 */ /* 0x000fea0003c00000 */
[----:B------:R-:W-:Y:S02]  /*9390*/  ELECT P1, UR62, PT ;  /* 0x00000000003e782f */ /* 0x000fe40003820000 */
[----:B------:R-:W-:Y:S01]  /*93a0*/  MOV R10, UR62 ;  /* 0x0000003e000a7c02 */ /* 0x000fe20008000f00 */
[----:B------:R-:W-:Y:S10]  /*93b0*/  ENDCOLLECTIVE ;  /* 0x000000000000791b */ /* 0x000ff40003800000 */
.L_x_200:
[----:B------:R-:W-:Y:S05]  /*93c0*/  BSYNC B0 ;  /* 0x0000000000007941 */ /* 0x000fea0003800000 */
.L_x_199:
[----:B------:R-:W-:Y:S01]  /*93d0*/  PLOP3.LUT P0, PT, P1, PT, PT, 0x80, 0x0 ;  /* 0x000000000000781c */ /* 0x000fe20000f0f070 */
[----:B------:R-:W-:-:S12]  /*93e0*/  BRA `(.L_x_201) ;  /* 0xfffffff8004c7947 */ /* 0x000fd8000383ffff */
.L_x_187:
[----:B0-----:R0:W1:Y:S02]  /*93f0*/  SYNCS.PHASECHK.TRANS64.TRYWAIT P0, [R5+URZ], R2 ;  /* 0x00000002050075a7 */ /* 0x001064000800017f */
[----:B-1----:R-:W-:Y:S05]  /*9400*/  @!P0 NANOSLEEP.SYNCS 0x989680 ;  /* 0x009896800000895d */ /* 0x002fea0003900000 */
[----:B------:R-:W1:Y:S02]  /*9410*/  @!P0 SYNCS.PHASECHK.TRANS64 P0, [R5+URZ], R2 ;  /* 0x00000002050085a7 */ /* 0x000e64000800007f */
[----:B-1----:R-:W-:Y:S05]  /*9420*/  @!P0 BRA `(.L_x_187) ;  /* 0xfffffffc00f08947 */ /* 0x002fea000383ffff */
[----:B------:R-:W-:Y:S05]  /*9430*/  BRA `(.L_x_202) ;  /* 0xfffffff8008c7947 */ /* 0x000fea000383ffff */
.L_x_188:
[----:B0-----:R0:W1:Y:S02]  /*9440*/  SYNCS.PHASECHK.TRANS64.TRYWAIT P0, [R7+URZ], R4 ;  /* 0x00000004070075a7 */ /* 0x001064000800017f */
[----:B-1----:R-:W-:Y:S05]  /*9450*/  @!P0 NANOSLEEP.SYNCS 0x989680 ;  /* 0x009896800000895d */ /* 0x002fea0003900000 */
[----:B------:R-:W1:Y:S02]  /*9460*/  @!P0 SYNCS.PHASECHK.TRANS64 P0, [R7+URZ], R4 ;  /* 0x00000004070085a7 */ /* 0x000e64000800007f */
[----:B-1----:R-:W-:Y:S05]  /*9470*/  @!P0 BRA `(.L_x_188) ;  /* 0xfffffffc00f08947 */ /* 0x002fea000383ffff */
[----:B------:R-:W-:Y:S05]  /*9480*/  BRA `(.L_x_203) ;  /* 0xfffffff8009c7947 */ /* 0x000fea000383ffff */
.L_x_189:
[----:B0-----:R0:W1:Y:S02]  /*9490*/  SYNCS.PHASECHK.TRANS64.TRYWAIT P0, [R6+URZ], R5 ;  /* 0x00000005060075a7 */ /* 0x001064000800017f */
[----:B-1----:R-:W-:Y:S05]  /*94a0*/  @!P0 NANOSLEEP.SYNCS 0x989680 ;  /* 0x009896800000895d */ /* 0x002fea0003900000 */
[----:B------:R-:W1:Y:S02]  /*94b0*/  @!P0 SYNCS.PHASECHK.TRANS64 P0, [R6+URZ], R5 ;  /* 0x00000005060085a7 */ /* 0x000e64000800007f */
[----:B-1----:R-:W-:Y:S05]  /*94c0*/  @!P0 BRA `(.L_x_189) ;  /* 0xfffffffc00f08947 */ /* 0x002fea000383ffff */
[----:B------:R-:W-:Y:S05]  /*94d0*/  BRA `(.L_x_204) ;  /* 0xfffffff800ac7947 */ /* 0x000fea000383ffff */
.L_x_190:
[----:B0-----:R0:W1:Y:S02]  /*94e0*/  SYNCS.PHASECHK.TRANS64.TRYWAIT P0, [R9+URZ], R4 ;  /* 0x00000004090075a7 */ /* 0x001064000800017f */
[----:B-1----:R-:W-:Y:S05]  /*94f0*/  @!P0 NANOSLEEP.SYNCS 0x989680 ;  /* 0x009896800000895d */ /* 0x002fea0003900000 */
[----:B------:R-:W1:Y:S02]  /*9500*/  @!P0 SYNCS.PHASECHK.TRANS64 P0, [R9+URZ], R4 ;  /* 0x00000004090085a7 */ /* 0x000e64000800007f */
[----:B-1----:R-:W-:Y:S05]  /*9510*/  @!P0 BRA `(.L_x_190) ;  /* 0xfffffffc00f08947 */ /* 0x002fea000383ffff */
[----:B------:R-:W-:Y:S05]  /*9520*/  BRA `(.L_x_205) ;  /* 0xfffffff800bc7947 */ /* 0x000fea000383ffff */
.L_x_191:
[----:B0-----:R0:W1:Y:S02]  /*9530*/  SYNCS.PHASECHK.TRANS64.TRYWAIT P0, [R6+URZ], R5 ;  /* 0x00000005060075a7 */ /* 0x001064000800017f */
[----:B-1----:R-:W-:Y:S05]  /*9540*/  @!P0 NANOSLEEP.SYNCS 0x989680 ;  /* 0x009896800000895d */ /* 0x002fea0003900000 */
[----:B------:R-:W1:Y:S02]  /*9550*/  @!P0 SYNCS.PHASECHK.TRANS64 P0, [R6+URZ], R5 ;  /* 0x00000005060085a7 */ /* 0x000e64000800007f */
[----:B-1----:R-:W-:Y:S05]  /*9560*/  @!P0 BRA `(.L_x_191) ;  /* 0xfffffffc00f08947 */ /* 0x002fea000383ffff */
[----:B------:R-:W-:Y:S05]  /*9570*/  BRA `(.L_x_206) ;  /* 0xfffffff800c47947 */ /* 0x000fea000383ffff */
.L_x_207:
[----:B------:R-:W-:-:S00]  /*9580*/  BRA `(.L_x_207) ;  /* 0xfffffffc00fc7947 */ /* 0x000fc0000383ffff */
[----:B------:R-:W-:-:S00]  /*9590*/  NOP ;  /* 0x0000000000007918 */ /* 0x000fc00000000000 */
        /* <DEDUP_REMOVED lines=14> */
.L_x_208:


//--------------------- .nv.shared._ZN7cutlass13device_kernelINS_4gemm6kernel13GemmUniversalIN4cute5tupleIJiiiiEEENS1_10collective13CollectiveMmaINS1_37MainloopSm90TmaGmmaWarpSpecializedFP8ILi6ENS5_IJNS4_1CILi1EEESB_SB_EEENS1_32KernelTmaWarpSpecializedPingpongEEENS5_IJNSA_ILi64EEENSA_ILi128EEESG_EEENS_12float_e4m3_tENS5_IJlSB_lEEESI_SJ_NS4_8TiledMMAINS4_8MMA_AtomIJNS4_4SM904GMMA31MMA_64x128x32_F32E4M3E4M3_SS_TNILNSN_7ScaleInE1ELSP_1EEEEEENS4_6LayoutISC_NS5_IJNSA_ILi0EEEST_ST_EEEEENS5_IJNS4_10UnderscoreESW_SW_EEEEENS4_13SM90_TMA_LOADENS4_14ComposedLayoutINS4_7SwizzleILi3ELi4ELi3EEENS4_18smem_ptr_flag_bitsILi8EEENSS_INS5_IJNSA_ILi8EEESG_EEENS5_IJSG_SB_EEEEEEEvNS4_8identityESZ_S19_vS1A_EENS_8epilogue10collective6detail29Sm90TmaWarpSpecializedAdapterINS1D_15DefaultEpilogueISI_SJ_SJ_NS1C_6thread17LinearCombinationISI_Li1EffLNS1H_9ScaleType4KindE0ELNS_15FloatRoundStyleE2ESI_EENS1_15EpilogueDefaultEEEEEvvEEEEvNT_6ParamsE --------------------------
	.section	.nv.shared._ZN7cutlass13device_kernelINS_4gemm6kernel13GemmUniversalIN4cute5tupleIJiiiiEEENS1_10collective13CollectiveMmaINS1_37MainloopSm90TmaGmmaWarpSpecializedFP8ILi6ENS5_IJNS4_1CILi1EEESB_SB_EEENS1_32KernelTmaWarpSpecializedPingpongEEENS5_IJNSA_ILi64EEENSA_ILi128EEESG_EEENS_12float_e4m3_tENS5_IJlSB_lEEESI_SJ_NS4_8TiledMMAINS4_8MMA_AtomIJNS4_4SM904GMMA31MMA_64x128x32_F32E4M3E4M3_SS_TNILNSN_7ScaleInE1ELSP_1EEEEEENS4_6LayoutISC_NS5_IJNSA_ILi0EEEST_ST_EEEEENS5_IJNS4_10UnderscoreESW_SW_EEEEENS4_13SM90_TMA_LOADENS4_14ComposedLayoutINS4_7SwizzleILi3ELi4ELi3EEENS4_18smem_ptr_flag_bitsILi8EEENSS_INS5_IJNSA_ILi8EEESG_EEENS5_IJSG_SB_EEEEEEEvNS4_8identityESZ_S19_vS1A_EENS_8epilogue10collective6detail29Sm90TmaWarpSpecializedAdapterINS1D_15DefaultEpilogueISI_SJ_SJ_NS1C_6thread17LinearCombinationISI_Li1EffLNS1H_9ScaleType4KindE0ELNS_15FloatRoundStyleE2ESI_EENS1_15EpilogueDefaultEEEEEvvEEEEvNT_6ParamsE,"aw",@nobits
	.sectionflags	@""
	.align	16
	.zero		1024


//--------------------- .nv.shared.reserved.0     --------------------------
	.section	.nv.shared.reserved.0,"aw",@nobits
	.weak		__nv_reservedSMEM_offset_0_alias
	.size		__nv_reservedSMEM_offset_0_alias, 0, 0
	.other		__nv_reservedSMEM_offset_0_alias,@"STO_CUDA_RESERVED_SHARED STV_DEFAULT"
__nv_reservedSMEM_offset_0_alias:
	.zero		0


//--------------------- .nv.global                --------------------------
	.section	.nv.global,"aw",@nobits
.nv.global:
	.type		_ZN40_INTERNAL_d48a2f6d_4_k_cu_baca9fdf_293874cute1_E,@object
	.size		_ZN40_INTERNAL_d48a2f6d_4_k_cu_baca9fdf_293874cute1_E,(_ZN40_INTERNAL_d48a2f6d_4_k_cu_baca9fdf_293874cuda3std3__45__cpo6cbeginE - _ZN40_INTERNAL_d48a2f6d_4_k_cu_baca9fdf_293874cute1_E)
_ZN40_INTERNAL_d48a2f6d_4_k_cu_baca9fdf_293874cute1_E:
	.zero		1
	.type		_ZN40_INTERNAL_d48a2f6d_4_k_cu_baca9fdf_293874cuda3std3__45__cpo6cbeginE,@object
	.size		_ZN40_INTERNAL_d48a2f6d_4_k_cu_baca9fdf_293874cuda3std3__45__cpo6cbeginE,(_ZN40_INTERNAL_d48a2f6d_4_k_cu_baca9fdf_293874cuda3std3__48in_placeE - _ZN40_INTERNAL_d48a2f6d_4_k_cu_baca9fdf_293874cuda3std3__45__cpo6cbeginE)
_ZN40_INTERNAL_d48a2f6d_4_k_cu_baca9fdf_293874cuda3std3__45__cpo6cbeginE:
	.zero		1
	.type		_ZN40_INTERNAL_d48a2f6d_4_k_cu_baca9fdf_293874cuda3std3__48in_placeE,@object
	.size		_ZN40_INTERNAL_d48a2f6d_4_k_cu_baca9fdf_293874cuda3std3__48in_placeE,(_ZN40_INTERNAL_d48a2f6d_4_k_cu_baca9fdf_293874cuda3std6ranges3__45__cpo9iter_moveE - _ZN40_INTERNAL_d48a2f6d_4_k_cu_baca9fdf_293874cuda3std3__48in_placeE)
_ZN40_INTERNAL_d48a2f6d_4_k_cu_baca9fdf_293874cuda3std3__48in_placeE:
	.zero		1
	.type		_ZN40_INTERNAL_d48a2f6d_4_k_cu_baca9fdf_293874cuda3std6ranges3__45__cpo9iter_moveE,@object
	.size		_ZN40_INTERNAL_d48a2f6d_4_k_cu_baca9fdf_293874cuda3std6ranges3__45__cpo9iter_moveE,(_ZN40_INTERNAL_d48a2f6d_4_k_cu_baca9fdf_293874cuda3std3__45__cpo5beginE - _ZN40_INTERNAL_d48a2f6d_4_k_cu_baca9fdf_293874cuda3std6ranges3__45__cpo9iter_moveE)
_ZN40_INTERNAL_d48a2f6d_4_k_cu_baca9fdf_293874cuda3std6ranges3__45__cpo9iter_moveE:
	.zero		1
	.type		_ZN40_INTERNAL_d48a2f6d_4_k_cu_baca9fdf_293874cuda3std3__45__cpo5beginE,@object
	.size		_ZN40_INTERNAL_d48a2f6d_4_k_cu_baca9fdf_293874cuda3std3__45__cpo5beginE,(_ZN40_INTERNAL_d48a2f6d_4_k_cu_baca9fdf_293874cuda3std3__442_GLOBAL__N__d48a2f6d_4_k_cu_baca9fdf_293876ignoreE - _ZN40_INTERNAL_d48a2f6d_4_k_cu_baca9fdf_293874cuda3std3__45__cpo5beginE)
_ZN40_INTERNAL_d48a2f6d_4_k_cu_baca9fdf_293874cuda3std3__45__cpo5beginE:
	.zero		1
	.type		_ZN40_INTERNAL_d48a2f6d_4_k_cu_baca9fdf_293874cuda3std3__442_GLOBAL__N__d48a2f6d_4_k_cu_baca9fdf_293876ignoreE,@object
	.size		_ZN40_INTERNAL_d48a2f6d_4_k_cu_baca9fdf_293874cuda3std3__442_GLOBAL__N__d48a2f6d_4_k_cu_baca9fdf_293876ignoreE,(_ZN40_INTERNAL_d48a2f6d_4_k_cu_baca9fdf_293874cute7productE - _ZN40_INTERNAL_d48a2f6d_4_k_cu_baca9fdf_293874cuda3std3__442_GLOBAL__N__d48a2f6d_4_k_cu_baca9fdf_293876ignoreE)
_ZN40_INTERNAL_d48a2f6d_4_k_cu_baca9fdf_293874cuda3std3__442_GLOBAL__N__d48a2f6d_4_k_cu_baca9fdf_293876ignoreE:
	.zero		1
	.type		_ZN40_INTERNAL_d48a2f6d_4_k_cu_baca9fdf_293874cute7productE,@object
	.size		_ZN40_INTERNAL_d48a2f6d_4_k_cu_baca9fdf_293874cute7productE,(_ZN40_INTERNAL_d48a2f6d_4_k_cu_baca9fdf_293874cuda3std3__45__cpo3endE - _ZN40_INTERNAL_d48a2f6d_4_k_cu_baca9fdf_293874cute7productE)
_ZN40_INTERNAL_d48a2f6d_4_k_cu_baca9fdf_293874cute7productE:
	.zero		1
	.type		_ZN40_INTERNAL_d48a2f6d_4_k_cu_baca9fdf_293874cuda3std3__45__cpo3endE,@object
	.size		_ZN40_INTERNAL_d48a2f6d_4_k_cu_baca9fdf_293874cuda3std3__45__cpo3endE,(_ZN40_INTERNAL_d48a2f6d_4_k_cu_baca9fdf_293874cuda3std3__419piecewise_constructE - _ZN40_INTERNAL_d48a2f6d_4_k_cu_baca9fdf_293874cuda3std3__45__cpo3endE)
_ZN40_INTERNAL_d48a2f6d_4_k_cu_baca9fdf_293874cuda3std3__45__cpo3endE:
	.zero		1
	.type		_ZN40_INTERNAL_d48a2f6d_4_k_cu_baca9fdf_293874cuda3std3__419piecewise_constructE,@object
	.size		_ZN40_INTERNAL_d48a2f6d_4_k_cu_baca9fdf_293874cuda3std3__419piecewise_constructE,(_ZN40_INTERNAL_d48a2f6d_4_k_cu_baca9fdf_293874cuda3std3__45__cpo4cendE - _ZN40_INTERNAL_d48a2f6d_4_k_cu_baca9fdf_293874cuda3std3__419piecewise_constructE)
_ZN40_INTERNAL_d48a2f6d_4_k_cu_baca9fdf_293874cuda3std3__419piecewise_constructE:
	.zero		1
	.type		_ZN40_INTERNAL_d48a2f6d_4_k_cu_baca9fdf_293874cuda3std3__45__cpo4cendE,@object
	.size		_ZN40_INTERNAL_d48a2f6d_4_k_cu_baca9fdf_293874cuda3std3__45__cpo4cendE,(_ZN40_INTERNAL_d48a2f6d_4_k_cu_baca9fdf_293874cuda3std6ranges3__45__cpo4swapE - _ZN40_INTERNAL_d48a2f6d_4_k_cu_baca9fdf_293874cuda3std3__45__cpo4cendE)
_ZN40_INTERNAL_d48a2f6d_4_k_cu_baca9fdf_293874cuda3std3__45__cpo4cendE:
	.zero		1
	.type		_ZN40_INTERNAL_d48a2f6d_4_k_cu_baca9fdf_293874cuda3std6ranges3__45__cpo4swapE,@object
	.size		_ZN40_INTERNAL_d48a2f6d_4_k_cu_baca9fdf_293874cuda3std6ranges3__45__cpo4swapE,(.L_7 - _ZN40_INTERNAL_d48a2f6d_4_k_cu_baca9fdf_293874cuda3std6ranges3__45__cpo4swapE)
_ZN40_INTERNAL_d48a2f6d_4_k_cu_baca9fdf_293874cuda3std6ranges3__45__cpo4swapE:
	.zero		1
.L_7:


//--------------------- .nv.constant0._ZN7cutlass13device_kernelINS_4gemm6kernel13GemmUniversalIN4cute5tupleIJiiiiEEENS1_10collective13CollectiveMmaINS1_37MainloopSm90TmaGmmaWarpSpecializedFP8ILi6ENS5_IJNS4_1CILi1EEESB_SB_EEENS1_32KernelTmaWarpSpecializedPingpongEEENS5_IJNSA_ILi64EEENSA_ILi128EEESG_EEENS_12float_e4m3_tENS5_IJlSB_lEEESI_SJ_NS4_8TiledMMAINS4_8MMA_AtomIJNS4_4SM904GMMA31MMA_64x128x32_F32E4M3E4M3_SS_TNILNSN_7ScaleInE1ELSP_1EEEEEENS4_6LayoutISC_NS5_IJNSA_ILi0EEEST_ST_EEEEENS5_IJNS4_10UnderscoreESW_SW_EEEEENS4_13SM90_TMA_LOADENS4_14ComposedLayoutINS4_7SwizzleILi3ELi4ELi3EEENS4_18smem_ptr_flag_bitsILi8EEENSS_INS5_IJNSA_ILi8EEESG_EEENS5_IJSG_SB_EEEEEEEvNS4_8identityESZ_S19_vS1A_EENS_8epilogue10collective6detail29Sm90TmaWarpSpecializedAdapterINS1D_15DefaultEpilogueISI_SJ_SJ_NS1C_6thread17LinearCombinationISI_Li1EffLNS1H_9ScaleType4KindE0ELNS_15FloatRoundStyleE2ESI_EENS1_15EpilogueDefaultEEEEEvvEEEEvNT_6ParamsE --------------------------
	.section	.nv.constant0._ZN7cutlass13device_kernelINS_4gemm6kernel13GemmUniversalIN4cute5tupleIJiiiiEEENS1_10collective13CollectiveMmaINS1_37MainloopSm90TmaGmmaWarpSpecializedFP8ILi6ENS5_IJNS4_1CILi1EEESB_SB_EEENS1_32KernelTmaWarpSpecializedPingpongEEENS5_IJNSA_ILi64EEENSA_ILi128EEESG_EEENS_12float_e4m3_tENS5_IJlSB_lEEESI_SJ_NS4_8TiledMMAINS4_8MMA_AtomIJNS4_4SM904GMMA31MMA_64x128x32_F32E4M3E4M3_SS_TNILNSN_7ScaleInE1ELSP_1EEEEEENS4_6LayoutISC_NS5_IJNSA_ILi0EEEST_ST_EEEEENS5_IJNS4_10UnderscoreESW_SW_EEEEENS4_13SM90_TMA_LOADENS4_14ComposedLayoutINS4_7SwizzleILi3ELi4ELi3EEENS4_18smem_ptr_flag_bitsILi8EEENSS_INS5_IJNSA_ILi8EEESG_EEENS5_IJSG_SB_EEEEEEEvNS4_8identityESZ_S19_vS1A_EENS_8epilogue10collective6detail29Sm90TmaWarpSpecializedAdapterINS1D_15DefaultEpilogueISI_SJ_SJ_NS1C_6thread17LinearCombinationISI_Li1EffLNS1H_9ScaleType4KindE0ELNS_15FloatRoundStyleE2ESI_EENS1_15EpilogueDefaultEEEEEvvEEEEvNT_6ParamsE,"a",@progbits
	.sectionflags	@""
	.align	4
.nv.constant0._ZN7cutlass13device_kernelINS_4gemm6kernel13GemmUniversalIN4cute5tupleIJiiiiEEENS1_10collective13CollectiveMmaINS1_37MainloopSm90TmaGmmaWarpSpecializedFP8ILi6ENS5_IJNS4_1CILi1EEESB_SB_EEENS1_32KernelTmaWarpSpecializedPingpongEEENS5_IJNSA_ILi64EEENSA_ILi128EEESG_EEENS_12float_e4m3_tENS5_IJlSB_lEEESI_SJ_NS4_8TiledMMAINS4_8MMA_AtomIJNS4_4SM904GMMA31MMA_64x128x32_F32E4M3E4M3_SS_TNILNSN_7ScaleInE1ELSP_1EEEEEENS4_6LayoutISC_NS5_IJNSA_ILi0EEEST_ST_EEEEENS5_IJNS4_10UnderscoreESW_SW_EEEEENS4_13SM90_TMA_LOADENS4_14ComposedLayoutINS4_7SwizzleILi3ELi4ELi3EEENS4_18smem_ptr_flag_bitsILi8EEENSS_INS5_IJNSA_ILi8EEESG_EEENS5_IJSG_SB_EEEEEEEvNS4_8identityESZ_S19_vS1A_EENS_8epilogue10collective6detail29Sm90TmaWarpSpecializedAdapterINS1D_15DefaultEpilogueISI_SJ_SJ_NS1C_6thread17LinearCombinationISI_Li1EffLNS1H_9ScaleType4KindE0ELNS_15FloatRoundStyleE2ESI_EENS1_15EpilogueDefaultEEEEEvvEEEEvNT_6ParamsE:
	.zero		1664


//--------------------- SYMBOLS --------------------------

	.type		.nv.reservedSmem.offset0,@object
	.size		.nv.reservedSmem.offset0,0x4
